//
// Generated by NVIDIA NVVM Compiler
//
// Compiler Build ID: CL-36424714
// Cuda compilation tools, release 13.0, V13.0.88
// Based on NVVM 20.0.0
//

.version 9.0
.target sm_100
.address_size 64

	// .globl	my_kernel_kernel0
// _ZZ17my_kernel_kernel0E18PaddedInput_shared has been demoted
// _ZZ17my_kernel_kernel0E18placeholder_shared has been demoted

.visible .entry my_kernel_kernel0(
	.param .u64 .ptr .align 1 my_kernel_kernel0_param_0,
	.param .u64 .ptr .align 1 my_kernel_kernel0_param_1,
	.param .u64 .ptr .align 1 my_kernel_kernel0_param_2,
	.param .u64 .ptr .align 1 my_kernel_kernel0_param_3,
	.param .u64 .ptr .align 1 my_kernel_kernel0_param_4
)
{
	.reg .pred 	%p<29>;
	.reg .b16 	%rs<91>;
	.reg .b32 	%r<202>;
	.reg .b32 	%f<363>;
	.reg .b64 	%rd<39>;
	// demoted variable
	.shared .align 4 .b8 _ZZ17my_kernel_kernel0E18PaddedInput_shared[20736];
	// demoted variable
	.shared .align 4 .b8 _ZZ17my_kernel_kernel0E18placeholder_shared[4032];
	ld.param.u64 	%rd6, [my_kernel_kernel0_param_0];
	ld.param.u64 	%rd7, [my_kernel_kernel0_param_1];
	cvta.to.global.u64 	%rd1, %rd6;
	cvta.to.global.u64 	%rd2, %rd7;
	mov.u32 	%r54, %tid.x;
	mov.u32 	%r2, %ctaid.x;
	mul.hi.u32 	%r55, %r2, -1840700269;
	shr.u32 	%r3, %r55, 8;
	mul.lo.s32 	%r4, %r3, 14;
	mul.lo.s32 	%r56, %r3, 448;
	sub.s32 	%r5, %r2, %r56;
	shr.u32 	%r57, %r5, 2;
	and.b32  	%r58, %r57, 124;
	add.s32 	%r6, %r58, -3;
	shr.u32 	%r7, %r54, 4;
	and.b32  	%r8, %r54, 15;
	shr.u32 	%r9, %r54, 5;
	mul.lo.s32 	%r59, %r9, 1296;
	shl.b32 	%r60, %r54, 27;
	shr.s32 	%r61, %r60, 31;
	and.b32  	%r62, %r61, 6;
	or.b32  	%r10, %r62, %r59;
	setp.ne.s32 	%p2, %r7, 63;
	setp.lt.u32 	%p3, %r54, 1008;
	and.pred  	%p1, %p2, %p3;
	cvt.u16.u32 	%rs7, %r7;
	mul.lo.s16 	%rs8, %rs7, 86;
	shr.u16 	%rs9, %rs8, 8;
	mul.wide.u16 	%r63, %rs9, 1344;
	add.s16 	%rs10, %rs7, %rs9;
	shl.b16 	%rs11, %rs10, 6;
	cvt.u32.u16 	%r64, %rs11;
	and.b32  	%r65, %r64, 192;
	add.s32 	%r11, %r63, %r65;
	shl.b32 	%r66, %r54, 2;
	mov.u32 	%r67, _ZZ17my_kernel_kernel0E18placeholder_shared;
	add.s32 	%r12, %r67, %r66;
	add.s16 	%rs12, %rs7, 8;
	and.b16  	%rs13, %rs12, 255;
	mul.lo.s16 	%rs14, %rs13, 86;
	shr.u16 	%rs15, %rs14, 8;
	mul.wide.u16 	%r68, %rs15, 1344;
	add.s16 	%rs16, %rs12, %rs15;
	shl.b16 	%rs17, %rs16, 6;
	cvt.u32.u16 	%r69, %rs17;
	and.b32  	%r70, %r69, 192;
	add.s32 	%r13, %r68, %r70;
	add.s16 	%rs18, %rs7, 16;
	and.b16  	%rs19, %rs18, 255;
	mul.lo.s16 	%rs20, %rs19, 86;
	shr.u16 	%rs21, %rs20, 8;
	mul.wide.u16 	%r71, %rs21, 1344;
	add.s16 	%rs22, %rs18, %rs21;
	shl.b16 	%rs23, %rs22, 6;
	cvt.u32.u16 	%r72, %rs23;
	and.b32  	%r73, %r72, 192;
	add.s32 	%r14, %r71, %r73;
	add.s16 	%rs24, %rs7, 24;
	and.b16  	%rs25, %rs24, 255;
	mul.lo.s16 	%rs26, %rs25, 86;
	shr.u16 	%rs27, %rs26, 8;
	mul.wide.u16 	%r74, %rs27, 1344;
	add.s16 	%rs28, %rs24, %rs27;
	shl.b16 	%rs29, %rs28, 6;
	cvt.u32.u16 	%r75, %rs29;
	and.b32  	%r76, %r75, 192;
	add.s32 	%r15, %r74, %r76;
	add.s16 	%rs30, %rs7, 32;
	and.b16  	%rs31, %rs30, 255;
	mul.lo.s16 	%rs32, %rs31, 86;
	shr.u16 	%rs33, %rs32, 8;
	mul.wide.u16 	%r77, %rs33, 1344;
	add.s16 	%rs34, %rs30, %rs33;
	shl.b16 	%rs35, %rs34, 6;
	cvt.u32.u16 	%r78, %rs35;
	and.b32  	%r79, %r78, 192;
	add.s32 	%r16, %r77, %r79;
	add.s16 	%rs36, %rs7, 40;
	and.b16  	%rs37, %rs36, 255;
	mul.lo.s16 	%rs38, %rs37, 86;
	shr.u16 	%rs39, %rs38, 8;
	mul.wide.u16 	%r80, %rs39, 1344;
	add.s16 	%rs40, %rs36, %rs39;
	shl.b16 	%rs41, %rs40, 6;
	cvt.u32.u16 	%r81, %rs41;
	and.b32  	%r82, %r81, 192;
	add.s32 	%r17, %r80, %r82;
	add.s16 	%rs42, %rs7, 48;
	and.b16  	%rs43, %rs42, 255;
	mul.lo.s16 	%rs44, %rs43, 86;
	shr.u16 	%rs45, %rs44, 8;
	mul.wide.u16 	%r83, %rs45, 1344;
	add.s16 	%rs46, %rs42, %rs45;
	shl.b16 	%rs47, %rs46, 6;
	cvt.u32.u16 	%r84, %rs47;
	and.b32  	%r85, %r84, 192;
	add.s32 	%r18, %r83, %r85;
	add.s16 	%rs48, %rs7, 56;
	and.b16  	%rs49, %rs48, 255;
	mul.lo.s16 	%rs50, %rs49, 86;
	shr.u16 	%rs51, %rs50, 8;
	mul.wide.u16 	%r86, %rs51, 1344;
	add.s16 	%rs52, %rs48, %rs51;
	shl.b16 	%rs53, %rs52, 6;
	cvt.u32.u16 	%r87, %rs53;
	and.b32  	%r88, %r87, 192;
	add.s32 	%r19, %r86, %r88;
	mov.b32 	%r192, 0;
	mov.f32 	%f335, 0f00000000;
	prmt.b32 	%r110, %r111, %r112, 0x3340U;
	not.pred 	%p17, %p1;
	prmt.b32 	%r135, %r136, %r137, 0x3340U;
	mov.f32 	%f336, %f335;
	mov.f32 	%f337, %f335;
	mov.f32 	%f338, %f335;
	mov.f32 	%f339, %f335;
	mov.f32 	%f340, %f335;
	mov.f32 	%f341, %f335;
	mov.f32 	%f342, %f335;
	mov.f32 	%f343, %f335;
	mov.f32 	%f344, %f335;
	mov.f32 	%f345, %f335;
	mov.f32 	%f346, %f335;
	mov.f32 	%f347, %f335;
	mov.f32 	%f348, %f335;
	mov.f32 	%f349, %f335;
	mov.f32 	%f350, %f335;
	mov.f32 	%f351, %f335;
	mov.f32 	%f352, %f335;
	mov.f32 	%f353, %f335;
	mov.f32 	%f354, %f335;
	mov.f32 	%f355, %f335;
	mov.f32 	%f356, %f335;
	mov.f32 	%f357, %f335;
	mov.f32 	%f358, %f335;
	mov.f32 	%f359, %f335;
	mov.f32 	%f360, %f335;
	mov.f32 	%f361, %f335;
	mov.f32 	%f362, %f335;
$L__BB0_1:
	shl.b32 	%r90, %r54, 2;
	mov.u32 	%r91, _ZZ17my_kernel_kernel0E18PaddedInput_shared;
	add.s32 	%r92, %r90, %r91;
	add.s32 	%r193, %r92, 512;
	cvt.u16.u32 	%rs89, %r54;
	add.s16 	%rs90, %rs89, 128;
	add.s32 	%r196, %r54, 128;
	bar.sync 	0;
	mad.lo.s32 	%r93, %r3, 75264, %r54;
	shr.u32 	%r94, %r5, 4;
	mad.lo.s32 	%r95, %r94, 192, %r93;
	shr.u32 	%r96, %r2, 2;
	and.b32  	%r97, %r96, 3;
	mad.lo.s32 	%r98, %r97, 12, %r95;
	mad.lo.s32 	%r99, %r192, 3, %r98;
	add.s32 	%r197, %r99, -5401;
	add.s32 	%r194, %r99, -5529;
	mov.b32 	%r198, 512;
	mov.u32 	%r195, %r54;
$L__BB0_2:
	setp.gt.u32 	%p4, %r195, 5183;
	mov.f32 	%f277, 0f00000000;
	@%p4 bra 	$L__BB0_8;
	mul.hi.u16 	%rs54, %rs89, 25891;
	shr.u16 	%rs55, %rs54, 9;
	mad.lo.s16 	%rs56, %rs55, -1296, %rs90;
	add.s16 	%rs57, %rs56, -128;
	mul.hi.u16 	%rs58, %rs57, 25891;
	shr.u16 	%rs59, %rs58, 5;
	cvt.u32.u16 	%r31, %rs59;
	or.b32  	%r100, %r4, %r31;
	setp.eq.s32 	%p5, %r100, 0;
	add.s32 	%r101, %r4, %r31;
	setp.gt.u32 	%p6, %r101, 112;
	or.pred  	%p7, %p5, %p6;
	@%p7 bra 	$L__BB0_7;
	mul.hi.u16 	%rs60, %rs89, 25891;
	shr.u16 	%rs61, %rs60, 5;
	mad.lo.s16 	%rs62, %rs61, -81, %rs90;
	mad.lo.s16 	%rs63, %rs62, 57, -7296;
	shr.u16 	%rs64, %rs63, 9;
	cvt.u32.u16 	%r32, %rs64;
	add.s32 	%r103, %r6, %r32;
	setp.gt.u32 	%p8, %r103, 111;
	@%p8 bra 	$L__BB0_7;
	mul.hi.u16 	%rs65, %rs89, -7281;
	shr.u16 	%rs66, %rs65, 3;
	mad.lo.s16 	%rs67, %rs66, -9, %rs90;
	mad.lo.s16 	%rs68, %rs67, 171, -21888;
	shr.u16 	%rs69, %rs68, 9;
	cvt.u32.u16 	%r104, %rs69;
	and.b32  	%r105, %r2, 12;
	add.s32 	%r106, %r105, %r192;
	add.s32 	%r107, %r106, %r104;
	add.s32 	%r108, %r107, -3;
	setp.gt.u32 	%p9, %r108, 15;
	@%p9 bra 	$L__BB0_7;
	cvt.u16.u32 	%rs70, %r32;
	mov.b16 	%rs71, 5376;
	mov.b32 	%r109, {%rs71, %rs70};
	prmt.b32 	%r113, %r31, 48, 0x3340U;
	prmt.b32 	%r114, %r113, %r110, 0x5410U;
	mov.b32 	%r115, 0;
	dp2a.lo.u32.u32 	%r116, %r109, %r114, %r115;
	mul.hi.u32 	%r117, %r195, 954437177;
	shr.u32 	%r118, %r117, 1;
	mul.lo.s32 	%r119, %r118, 9;
	mul.hi.u32 	%r120, %r195, -901412889;
	shr.u32 	%r121, %r120, 10;
	mad.lo.s32 	%r122, %r121, 602112, %r194;
	sub.s32 	%r123, %r122, %r119;
	add.s32 	%r124, %r116, %r123;
	mul.wide.s32 	%rd8, %r124, 4;
	add.s64 	%rd9, %rd1, %rd8;
	ld.global.nc.f32 	%f277, [%rd9];
$L__BB0_7:
	st.shared.f32 	[%r193+-512], %f277;
$L__BB0_8:
	setp.eq.s32 	%p10, %r198, 20992;
	@%p10 bra 	$L__BB0_16;
	setp.gt.u32 	%p11, %r195, 5055;
	mov.f32 	%f278, 0f00000000;
	@%p11 bra 	$L__BB0_15;
	mul.hi.u16 	%rs72, %rs90, 25891;
	shr.u16 	%rs73, %rs72, 9;
	mad.lo.s16 	%rs74, %rs73, -1296, %rs90;
	mul.hi.u16 	%rs75, %rs74, 25891;
	shr.u16 	%rs76, %rs75, 5;
	cvt.u32.u16 	%r33, %rs76;
	or.b32  	%r125, %r4, %r33;
	setp.eq.s32 	%p12, %r125, 0;
	add.s32 	%r126, %r4, %r33;
	setp.gt.u32 	%p13, %r126, 112;
	or.pred  	%p14, %p12, %p13;
	@%p14 bra 	$L__BB0_14;
	mul.hi.u16 	%rs77, %rs90, 25891;
	shr.u16 	%rs78, %rs77, 5;
	mad.lo.s16 	%rs79, %rs78, -81, %rs90;
	mul.lo.s16 	%rs80, %rs79, 57;
	shr.u16 	%rs81, %rs80, 9;
	cvt.u32.u16 	%r34, %rs81;
	add.s32 	%r128, %r6, %r34;
	setp.gt.u32 	%p15, %r128, 111;
	@%p15 bra 	$L__BB0_14;
	mul.hi.u16 	%rs82, %rs90, -7281;
	shr.u16 	%rs83, %rs82, 3;
	mad.lo.s16 	%rs84, %rs83, -9, %rs90;
	mul.lo.s16 	%rs85, %rs84, 171;
	shr.u16 	%rs86, %rs85, 9;
	cvt.u32.u16 	%r129, %rs86;
	and.b32  	%r130, %r2, 12;
	add.s32 	%r131, %r130, %r192;
	add.s32 	%r132, %r131, %r129;
	add.s32 	%r133, %r132, -3;
	setp.gt.u32 	%p16, %r133, 15;
	@%p16 bra 	$L__BB0_14;
	cvt.u16.u32 	%rs87, %r34;
	mov.b16 	%rs88, 5376;
	mov.b32 	%r134, {%rs88, %rs87};
	prmt.b32 	%r138, %r33, 48, 0x3340U;
	prmt.b32 	%r139, %r138, %r135, 0x5410U;
	mov.b32 	%r140, 0;
	dp2a.lo.u32.u32 	%r141, %r134, %r139, %r140;
	mul.hi.u32 	%r142, %r196, 954437177;
	shr.u32 	%r143, %r142, 1;
	mul.lo.s32 	%r144, %r143, 9;
	mul.hi.u32 	%r145, %r196, -901412889;
	shr.u32 	%r146, %r145, 10;
	mad.lo.s32 	%r147, %r146, 602112, %r197;
	sub.s32 	%r148, %r147, %r144;
	add.s32 	%r149, %r141, %r148;
	mul.wide.s32 	%rd10, %r149, 4;
	add.s64 	%rd11, %rd1, %rd10;
	ld.global.nc.f32 	%f278, [%rd11];
$L__BB0_14:
	st.shared.f32 	[%r193], %f278;
$L__BB0_15:
	add.s32 	%r198, %r198, 1024;
	add.s16 	%rs90, %rs90, 256;
	add.s32 	%r197, %r197, 256;
	add.s32 	%r196, %r196, 256;
	add.s32 	%r195, %r195, 256;
	add.s16 	%rs89, %rs89, 256;
	add.s32 	%r194, %r194, 256;
	add.s32 	%r193, %r193, 1024;
	bra.uni 	$L__BB0_2;
$L__BB0_16:
	mul.lo.s32 	%r150, %r192, 192;
	shl.b32 	%r151, %r2, 4;
	and.b32  	%r152, %r151, 48;
	or.b32  	%r153, %r152, %r8;
	or.b32  	%r41, %r153, %r150;
	@%p17 bra 	$L__BB0_18;
	add.s32 	%r154, %r41, %r11;
	mul.wide.u32 	%rd12, %r154, 4;
	add.s64 	%rd13, %rd2, %rd12;
	ld.global.nc.f32 	%f152, [%rd13];
	st.shared.f32 	[%r12], %f152;
$L__BB0_18:
	setp.gt.u32 	%p18, %r54, 879;
	@%p18 bra 	$L__BB0_20;
	add.s32 	%r155, %r41, %r13;
	mul.wide.u32 	%rd14, %r155, 4;
	add.s64 	%rd15, %rd2, %rd14;
	ld.global.nc.f32 	%f153, [%rd15];
	st.shared.f32 	[%r12+512], %f153;
$L__BB0_20:
	setp.gt.u32 	%p19, %r54, 751;
	@%p19 bra 	$L__BB0_22;
	add.s32 	%r156, %r41, %r14;
	mul.wide.u32 	%rd16, %r156, 4;
	add.s64 	%rd17, %rd2, %rd16;
	ld.global.nc.f32 	%f154, [%rd17];
	st.shared.f32 	[%r12+1024], %f154;
$L__BB0_22:
	setp.gt.u32 	%p20, %r54, 623;
	@%p20 bra 	$L__BB0_24;
	add.s32 	%r157, %r41, %r15;
	mul.wide.u32 	%rd18, %r157, 4;
	add.s64 	%rd19, %rd2, %rd18;
	ld.global.nc.f32 	%f155, [%rd19];
	st.shared.f32 	[%r12+1536], %f155;
$L__BB0_24:
	setp.gt.u32 	%p21, %r54, 495;
	@%p21 bra 	$L__BB0_26;
	add.s32 	%r158, %r41, %r16;
	mul.wide.u32 	%rd20, %r158, 4;
	add.s64 	%rd21, %rd2, %rd20;
	ld.global.nc.f32 	%f156, [%rd21];
	st.shared.f32 	[%r12+2048], %f156;
$L__BB0_26:
	setp.gt.u32 	%p22, %r54, 367;
	@%p22 bra 	$L__BB0_28;
	add.s32 	%r159, %r41, %r17;
	mul.wide.u32 	%rd22, %r159, 4;
	add.s64 	%rd23, %rd2, %rd22;
	ld.global.nc.f32 	%f157, [%rd23];
	st.shared.f32 	[%r12+2560], %f157;
$L__BB0_28:
	setp.gt.u32 	%p23, %r54, 239;
	@%p23 bra 	$L__BB0_30;
	add.s32 	%r160, %r41, %r18;
	mul.wide.u32 	%rd24, %r160, 4;
	add.s64 	%rd25, %rd2, %rd24;
	ld.global.nc.f32 	%f158, [%rd25];
	st.shared.f32 	[%r12+3072], %f158;
$L__BB0_30:
	setp.gt.u32 	%p24, %r54, 111;
	@%p24 bra 	$L__BB0_32;
	add.s32 	%r161, %r41, %r19;
	mul.wide.u32 	%rd26, %r161, 4;
	add.s64 	%rd27, %rd2, %rd26;
	ld.global.nc.f32 	%f159, [%rd27];
	st.shared.f32 	[%r12+3584], %f159;
$L__BB0_32:
	bar.sync 	0;
	mov.b32 	%r199, 0;
$L__BB0_33:
	mul.lo.s32 	%r164, %r199, 336;
	or.b32  	%r43, %r164, %r8;
	mul.lo.s32 	%r44, %r199, 81;
	mov.b32 	%r200, 0;
$L__BB0_34:
	mad.lo.s32 	%r46, %r200, 9, %r10;
	mad.lo.s32 	%r47, %r200, 48, %r43;
	mov.b32 	%r201, 0;
$L__BB0_35:
	add.s32 	%r166, %r46, %r201;
	shl.b32 	%r167, %r201, 4;
	add.s32 	%r168, %r47, %r167;
	shl.b32 	%r169, %r168, 2;
	mov.u32 	%r170, _ZZ17my_kernel_kernel0E18placeholder_shared;
	add.s32 	%r171, %r170, %r169;
	ld.shared.f32 	%f160, [%r171];
	add.s32 	%r172, %r166, %r44;
	shl.b32 	%r173, %r172, 2;
	mov.u32 	%r174, _ZZ17my_kernel_kernel0E18PaddedInput_shared;
	add.s32 	%r175, %r174, %r173;
	ld.shared.f32 	%f161, [%r175];
	fma.rn.f32 	%f362, %f161, %f160, %f362;
	ld.shared.f32 	%f162, [%r175+324];
	fma.rn.f32 	%f360, %f162, %f160, %f360;
	ld.shared.f32 	%f163, [%r175+72];
	fma.rn.f32 	%f361, %f163, %f160, %f361;
	ld.shared.f32 	%f164, [%r175+396];
	fma.rn.f32 	%f359, %f164, %f160, %f359;
	ld.shared.f32 	%f165, [%r175+648];
	fma.rn.f32 	%f358, %f165, %f160, %f358;
	ld.shared.f32 	%f166, [%r175+972];
	fma.rn.f32 	%f356, %f166, %f160, %f356;
	ld.shared.f32 	%f167, [%r175+720];
	fma.rn.f32 	%f357, %f167, %f160, %f357;
	ld.shared.f32 	%f168, [%r175+1044];
	fma.rn.f32 	%f355, %f168, %f160, %f355;
	ld.shared.f32 	%f169, [%r175+1296];
	fma.rn.f32 	%f354, %f169, %f160, %f354;
	ld.shared.f32 	%f170, [%r175+1620];
	fma.rn.f32 	%f352, %f170, %f160, %f352;
	ld.shared.f32 	%f171, [%r175+1368];
	fma.rn.f32 	%f353, %f171, %f160, %f353;
	ld.shared.f32 	%f172, [%r175+1692];
	fma.rn.f32 	%f351, %f172, %f160, %f351;
	ld.shared.f32 	%f173, [%r175+1944];
	fma.rn.f32 	%f350, %f173, %f160, %f350;
	ld.shared.f32 	%f174, [%r175+2268];
	fma.rn.f32 	%f348, %f174, %f160, %f348;
	ld.shared.f32 	%f175, [%r175+2016];
	fma.rn.f32 	%f349, %f175, %f160, %f349;
	ld.shared.f32 	%f176, [%r175+2340];
	fma.rn.f32 	%f347, %f176, %f160, %f347;
	ld.shared.f32 	%f177, [%r175+2592];
	fma.rn.f32 	%f346, %f177, %f160, %f346;
	ld.shared.f32 	%f178, [%r175+2916];
	fma.rn.f32 	%f344, %f178, %f160, %f344;
	ld.shared.f32 	%f179, [%r175+2664];
	fma.rn.f32 	%f345, %f179, %f160, %f345;
	ld.shared.f32 	%f180, [%r175+2988];
	fma.rn.f32 	%f343, %f180, %f160, %f343;
	ld.shared.f32 	%f181, [%r175+3240];
	fma.rn.f32 	%f342, %f181, %f160, %f342;
	ld.shared.f32 	%f182, [%r175+3564];
	fma.rn.f32 	%f340, %f182, %f160, %f340;
	ld.shared.f32 	%f183, [%r175+3312];
	fma.rn.f32 	%f341, %f183, %f160, %f341;
	ld.shared.f32 	%f184, [%r175+3636];
	fma.rn.f32 	%f339, %f184, %f160, %f339;
	ld.shared.f32 	%f185, [%r175+3888];
	fma.rn.f32 	%f338, %f185, %f160, %f338;
	ld.shared.f32 	%f186, [%r175+4212];
	fma.rn.f32 	%f336, %f186, %f160, %f336;
	ld.shared.f32 	%f187, [%r175+3960];
	fma.rn.f32 	%f337, %f187, %f160, %f337;
	ld.shared.f32 	%f188, [%r175+4284];
	fma.rn.f32 	%f335, %f188, %f160, %f335;
	add.s32 	%r201, %r201, 1;
	setp.ne.s32 	%p25, %r201, 3;
	@%p25 bra 	$L__BB0_35;
	add.s32 	%r200, %r200, 1;
	setp.ne.s32 	%p26, %r200, 7;
	@%p26 bra 	$L__BB0_34;
	add.s32 	%r199, %r199, 1;
	setp.ne.s32 	%p27, %r199, 3;
	@%p27 bra 	$L__BB0_33;
	add.s32 	%r192, %r192, 1;
	setp.ne.s32 	%p28, %r192, 7;
	@%p28 bra 	$L__BB0_1;
	ld.param.u64 	%rd38, [my_kernel_kernel0_param_4];
	ld.param.u64 	%rd37, [my_kernel_kernel0_param_3];
	ld.param.u64 	%rd36, [my_kernel_kernel0_param_2];
	cvta.to.global.u64 	%rd28, %rd37;
	cvta.to.global.u64 	%rd29, %rd38;
	cvta.to.global.u64 	%rd30, %rd36;
	shl.b32 	%r176, %r2, 4;
	and.b32  	%r177, %r176, 48;
	or.b32  	%r178, %r177, %r8;
	mul.wide.u32 	%rd31, %r178, 4;
	add.s64 	%rd32, %rd28, %rd31;
	ld.global.nc.f32 	%f189, [%rd32];
	add.s64 	%rd33, %rd29, %rd31;
	ld.global.nc.f32 	%f190, [%rd33];
	mul.lo.s32 	%r179, %r3, 401408;
	shl.b32 	%r180, %r5, 6;
	and.b32  	%r181, %r180, 31744;
	shl.b32 	%r182, %r2, 5;
	and.b32  	%r183, %r182, 384;
	shl.b32 	%r184, %r7, 6;
	and.b32  	%r185, %r184, 64;
	or.b32  	%r186, %r179, %r8;
	mad.lo.s32 	%r187, %r9, 3211264, %r186;
	or.b32  	%r188, %r187, %r177;
	add.s32 	%r189, %r188, %r181;
	or.b32  	%r190, %r189, %r183;
	or.b32  	%r191, %r190, %r185;
	fma.rn.f32 	%f191, %f362, %f189, %f190;
	max.f32 	%f192, %f191, 0f00000000;
	mul.wide.u32 	%rd34, %r191, 4;
	add.s64 	%rd35, %rd30, %rd34;
	st.global.f32 	[%rd35], %f192;
	fma.rn.f32 	%f193, %f361, %f189, %f190;
	max.f32 	%f194, %f193, 0f00000000;
	st.global.f32 	[%rd35+2048], %f194;
	fma.rn.f32 	%f195, %f360, %f189, %f190;
	max.f32 	%f196, %f195, 0f00000000;
	st.global.f32 	[%rd35+114688], %f196;
	fma.rn.f32 	%f197, %f359, %f189, %f190;
	max.f32 	%f198, %f197, 0f00000000;
	st.global.f32 	[%rd35+116736], %f198;
	fma.rn.f32 	%f199, %f358, %f189, %f190;
	max.f32 	%f200, %f199, 0f00000000;
	st.global.f32 	[%rd35+229376], %f200;
	fma.rn.f32 	%f201, %f357, %f189, %f190;
	max.f32 	%f202, %f201, 0f00000000;
	st.global.f32 	[%rd35+231424], %f202;
	fma.rn.f32 	%f203, %f356, %f189, %f190;
	max.f32 	%f204, %f203, 0f00000000;
	st.global.f32 	[%rd35+344064], %f204;
	fma.rn.f32 	%f205, %f355, %f189, %f190;
	max.f32 	%f206, %f205, 0f00000000;
	st.global.f32 	[%rd35+346112], %f206;
	fma.rn.f32 	%f207, %f354, %f189, %f190;
	max.f32 	%f208, %f207, 0f00000000;
	st.global.f32 	[%rd35+458752], %f208;
	fma.rn.f32 	%f209, %f353, %f189, %f190;
	max.f32 	%f210, %f209, 0f00000000;
	st.global.f32 	[%rd35+460800], %f210;
	fma.rn.f32 	%f211, %f352, %f189, %f190;
	max.f32 	%f212, %f211, 0f00000000;
	st.global.f32 	[%rd35+573440], %f212;
	fma.rn.f32 	%f213, %f351, %f189, %f190;
	max.f32 	%f214, %f213, 0f00000000;
	st.global.f32 	[%rd35+575488], %f214;
	fma.rn.f32 	%f215, %f350, %f189, %f190;
	max.f32 	%f216, %f215, 0f00000000;
	st.global.f32 	[%rd35+688128], %f216;
	fma.rn.f32 	%f217, %f349, %f189, %f190;
	max.f32 	%f218, %f217, 0f00000000;
	st.global.f32 	[%rd35+690176], %f218;
	fma.rn.f32 	%f219, %f348, %f189, %f190;
	max.f32 	%f220, %f219, 0f00000000;
	st.global.f32 	[%rd35+802816], %f220;
	fma.rn.f32 	%f221, %f347, %f189, %f190;
	max.f32 	%f222, %f221, 0f00000000;
	st.global.f32 	[%rd35+804864], %f222;
	fma.rn.f32 	%f223, %f346, %f189, %f190;
	max.f32 	%f224, %f223, 0f00000000;
	st.global.f32 	[%rd35+917504], %f224;
	fma.rn.f32 	%f225, %f345, %f189, %f190;
	max.f32 	%f226, %f225, 0f00000000;
	st.global.f32 	[%rd35+919552], %f226;
	fma.rn.f32 	%f227, %f344, %f189, %f190;
	max.f32 	%f228, %f227, 0f00000000;
	st.global.f32 	[%rd35+1032192], %f228;
	fma.rn.f32 	%f229, %f343, %f189, %f190;
	max.f32 	%f230, %f229, 0f00000000;
	st.global.f32 	[%rd35+1034240], %f230;
	fma.rn.f32 	%f231, %f342, %f189, %f190;
	max.f32 	%f232, %f231, 0f00000000;
	st.global.f32 	[%rd35+1146880], %f232;
	fma.rn.f32 	%f233, %f341, %f189, %f190;
	max.f32 	%f234, %f233, 0f00000000;
	st.global.f32 	[%rd35+1148928], %f234;
	fma.rn.f32 	%f235, %f340, %f189, %f190;
	max.f32 	%f236, %f235, 0f00000000;
	st.global.f32 	[%rd35+1261568], %f236;
	fma.rn.f32 	%f237, %f339, %f189, %f190;
	max.f32 	%f238, %f237, 0f00000000;
	st.global.f32 	[%rd35+1263616], %f238;
	fma.rn.f32 	%f239, %f338, %f189, %f190;
	max.f32 	%f240, %f239, 0f00000000;
	st.global.f32 	[%rd35+1376256], %f240;
	fma.rn.f32 	%f241, %f337, %f189, %f190;
	max.f32 	%f242, %f241, 0f00000000;
	st.global.f32 	[%rd35+1378304], %f242;
	fma.rn.f32 	%f243, %f336, %f189, %f190;
	max.f32 	%f244, %f243, 0f00000000;
	st.global.f32 	[%rd35+1490944], %f244;
	fma.rn.f32 	%f245, %f335, %f189, %f190;
	max.f32 	%f246, %f245, 0f00000000;
	st.global.f32 	[%rd35+1492992], %f246;
	ret;

}


// ===== COMPILED SASS (sm_100) =====

	.target	sm_100

	.elftype	@"ET_EXEC"


//--------------------- .note.nv.tkinfo           --------------------------
	.section	.note.nv.tkinfo,"",@"SHT_NOTE"
	.sectionflags	@"SHF_NOTE_NV_TKINFO"
	.tkinfo
        /*0018*/ 	.word	0x00000002
        /*0030*/ 	.string	""
        /*0030*/ 	.string	"ptxas"
        /*0030*/ 	.string	"Cuda compilation tools, release 13.0, V13.0.88"
        /*0030*/ 	.string	"Build cuda_13.0.r13.0/compiler.36424714_0"
        /*0030*/ 	.string	"-arch sm_100 -m 64 "



//--------------------- .note.nv.cuinfo           --------------------------
	.section	.note.nv.cuinfo,"",@"SHT_NOTE"
	.sectionflags	@"SHF_NOTE_NV_CUINFO"
        /*0018*/ 	.short	0x0002
        /*001a*/ 	.short	0x0064
        /*001c*/ 	.short	0x0082
	.zero		2


//--------------------- .nv.info                  --------------------------
	.section	.nv.info,"",@"SHT_CUDA_INFO"
	.align	4


	//----- nvinfo : EIATTR_REGCOUNT
	.align		4
        /*0000*/ 	.byte	0x04, 0x2f
        /*0002*/ 	.short	(.L_1 - .L_0)
	.align		4
.L_0:
        /*0004*/ 	.word	index@(my_kernel_kernel0)
        /*0008*/ 	.word	0x00000038


	//----- nvinfo : EIATTR_FRAME_SIZE
	.align		4
.L_1:
        /*000c*/ 	.byte	0x04, 0x11
        /*000e*/ 	.short	(.L_3 - .L_2)
	.align		4
.L_2:
        /*0010*/ 	.word	index@(my_kernel_kernel0)
        /*0014*/ 	.word	0x00000000


	//----- nvinfo : EIATTR_MIN_STACK_SIZE
	.align		4
.L_3:
        /*0018*/ 	.byte	0x04, 0x12
        /*001a*/ 	.short	(.L_5 - .L_4)
	.align		4
.L_4:
        /*001c*/ 	.word	index@(my_kernel_kernel0)
        /*0020*/ 	.word	0x00000000
.L_5:


//--------------------- .nv.compat                --------------------------
	.section	.nv.compat,"",@"SHT_CUDA_COMPAT_INFO"
	.align	4
        /*0000*/ 	.byte	0x02, 0x09, 0x00, 0x00, 0x02, 0x02, 0x01, 0x00, 0x02, 0x05, 0x05, 0x00, 0x03, 0x07, 0x01, 0x01
        /*0010*/ 	.byte	0x02, 0x03, 0x00, 0x00, 0x02, 0x06, 0x01, 0x00, 0x04, 0x0b, 0x08, 0x00, 0x09, 0x00, 0x00, 0x00
        /*0020*/ 	.byte	0x00, 0x00, 0x00, 0x00


//--------------------- .nv.info.my_kernel_kernel0 --------------------------
	.section	.nv.info.my_kernel_kernel0,"",@"SHT_CUDA_INFO"
	.sectionflags	@""
	.align	4


	//----- nvinfo : EIATTR_CUDA_API_VERSION
	.align		4
        /*0000*/ 	.byte	0x04, 0x37
        /*0002*/ 	.short	(.L_7 - .L_6)
.L_6:
        /*0004*/ 	.word	0x00000082


	//----- nvinfo : EIATTR_KPARAM_INFO
	.align		4
.L_7:
        /*0008*/ 	.byte	0x04, 0x17
        /*000a*/ 	.short	(.L_9 - .L_8)
.L_8:
        /*000c*/ 	.word	0x00000000
        /*0010*/ 	.short	0x0004
        /*0012*/ 	.short	0x0020
        /*0014*/ 	.byte	0x00, 0xf5, 0x21, 0x00


	//----- nvinfo : EIATTR_KPARAM_INFO
	.align		4
.L_9:
        /*0018*/ 	.byte	0x04, 0x17
        /*001a*/ 	.short	(.L_11 - .L_10)
.L_10:
        /*001c*/ 	.word	0x00000000
        /*0020*/ 	.short	0x0003
        /*0022*/ 	.short	0x0018
        /*0024*/ 	.byte	0x00, 0xf5, 0x21, 0x00


	//----- nvinfo : EIATTR_KPARAM_INFO
	.align		4
.L_11:
        /*0028*/ 	.byte	0x04, 0x17
        /*002a*/ 	.short	(.L_13 - .L_12)
.L_12:
        /*002c*/ 	.word	0x00000000
        /*0030*/ 	.short	0x0002
        /*0032*/ 	.short	0x0010
        /*0034*/ 	.byte	0x00, 0xf5, 0x21, 0x00


	//----- nvinfo : EIATTR_KPARAM_INFO
	.align		4
.L_13:
        /*0038*/ 	.byte	0x04, 0x17
        /*003a*/ 	.short	(.L_15 - .L_14)
.L_14:
        /*003c*/ 	.word	0x00000000
        /*0040*/ 	.short	0x0001
        /*0042*/ 	.short	0x0008
        /*0044*/ 	.byte	0x00, 0xf5, 0x21, 0x00


	//----- nvinfo : EIATTR_KPARAM_INFO
	.align		4
.L_15:
        /*0048*/ 	.byte	0x04, 0x17
        /*004a*/ 	.short	(.L_17 - .L_16)
.L_16:
        /*004c*/ 	.word	0x00000000
        /*0050*/ 	.short	0x0000
        /*0052*/ 	.short	0x0000
        /*0054*/ 	.byte	0x00, 0xf5, 0x21, 0x00


	//----- nvinfo : EIATTR_SPARSE_MMA_MASK
	.align		4
.L_17:
        /*0058*/ 	.byte	0x03, 0x50
        /*005a*/ 	.short	0x0000


	//----- nvinfo : EIATTR_MAXREG_COUNT
	.align		4
        /*005c*/ 	.byte	0x03, 0x1b
        /*005e*/ 	.short	0x00ff


	//----- nvinfo : EIATTR_NUM_BARRIERS
	.align		4
        /*0060*/ 	.byte	0x02, 0x4c
        /*0062*/ 	.byte	0x01
	.zero		1


	//----- nvinfo : EIATTR_MERCURY_ISA_VERSION
	.align		4
        /*0064*/ 	.byte	0x03, 0x5f
        /*0066*/ 	.short	0x0101


	//----- nvinfo : EIATTR_VRC_CTA_INIT_COUNT
	.align		4
        /*0068*/ 	.byte	0x02, 0x4a
	.zero		1
	.zero		1


	//----- nvinfo : EIATTR_EXIT_INSTR_OFFSETS
	.align		4
        /*006c*/ 	.byte	0x04, 0x1c
        /*006e*/ 	.short	(.L_19 - .L_18)


	//   ....[0]....
.L_18:
        /*0070*/ 	.word	0x000028c0


	//----- nvinfo : EIATTR_CRS_STACK_SIZE
	.align		4
.L_19:
        /*0074*/ 	.byte	0x04, 0x1e
        /*0076*/ 	.short	(.L_21 - .L_20)
.L_20:
        /*0078*/ 	.word	0x00000000


	//----- nvinfo : EIATTR_CBANK_PARAM_SIZE
	.align		4
.L_21:
        /*007c*/ 	.byte	0x03, 0x19
        /*007e*/ 	.short	0x0028


	//----- nvinfo : EIATTR_PARAM_CBANK
	.align		4
        /*0080*/ 	.byte	0x04, 0x0a
        /*0082*/ 	.short	(.L_23 - .L_22)
	.align		4
.L_22:
        /*0084*/ 	.word	index@(.nv.constant0.my_kernel_kernel0)
        /*0088*/ 	.short	0x0380
        /*008a*/ 	.short	0x0028


	//----- nvinfo : EIATTR_SW_WAR
	.align		4
.L_23:
        /*008c*/ 	.byte	0x04, 0x36
        /*008e*/ 	.short	(.L_25 - .L_24)
.L_24:
        /*0090*/ 	.word	0x00000008
.L_25:


//--------------------- .nv.callgraph             --------------------------
	.section	.nv.callgraph,"",@"SHT_CUDA_CALLGRAPH"
	.align	4
	.sectionentsize	8
	.align		4
        /*0000*/ 	.word	0x00000000
	.align		4
        /*0004*/ 	.word	0xffffffff
	.align		4
        /*0008*/ 	.word	0x00000000
	.align		4
        /*000c*/ 	.word	0xfffffffe
	.align		4
        /*0010*/ 	.word	0x00000000
	.align		4
        /*0014*/ 	.word	0xfffffffd
	.align		4
        /*0018*/ 	.word	0x00000000
	.align		4
        /*001c*/ 	.word	0xfffffffc


//--------------------- .text.my_kernel_kernel0   --------------------------
	.section	.text.my_kernel_kernel0,"ax",@progbits
	.align	128
        .global         my_kernel_kernel0
        .type           my_kernel_kernel0,@function
        .size           my_kernel_kernel0,(.L_x_14 - my_kernel_kernel0)
        .other          my_kernel_kernel0,@"STO_CUDA_ENTRY STV_DEFAULT"
my_kernel_kernel0:
.text.my_kernel_kernel0:
[----:B------:R-:W-:Y:S01]  /*0000*/  LDC R1, c[0x0][0x37c] ;  /* 0x0000df00ff017b82 */ /* 0x000fe20000000800 */
[----:B------:R-:W0:Y:S07]  /*0010*/  S2R R0, SR_TID.X ;  /* 0x0000000000007919 */ /* 0x000e2e0000002100 */
[----:B------:R-:W1:Y:S01]  /*0020*/  S2UR UR17, SR_CTAID.X ;  /* 0x00000000001179c3 */ /* 0x000e620000002500 */
[----:B------:R-:W-:Y:S01]  /*0030*/  UPRMT UR10, UR4, 0x3340, UR4 ;  /* 0x00003340040a7896 */ /* 0x000fe20008000004 */
[----:B------:R-:W-:Y:S01]  /*0040*/  HFMA2 R27, -RZ, RZ, 0, 0 ;  /* 0x00000000ff1b7431 */ /* 0x000fe200000001ff */
[----:B------:R-:W-:Y:S01]  /*0050*/  UPRMT UR11, UR4, 0x3340, UR4 ;  /* 0x00003340040b7896 */ /* 0x000fe20008000004 */
[----:B------:R-:W-:Y:S01]  /*0060*/  HFMA2 R23, -RZ, RZ, 0, 0 ;  /* 0x00000000ff177431 */ /* 0x000fe200000001ff */
[----:B------:R-:W-:Y:S01]  /*0070*/  UMOV UR6, 0x400 ;  /* 0x0000040000067882 */ /* 0x000fe20000000000 */
[----:B------:R-:W-:Y:S01]  /*0080*/  CS2R R38, SRZ ;  /* 0x0000000000267805 */ /* 0x000fe2000001ff00 */
[----:B------:R-:W-:Y:S01]  /*0090*/  UIADD3 UR6, UPT, UPT, UR6, 0x5100, URZ ;  /* 0x0000510006067890 */ /* 0x000fe2000fffe0ff */
[----:B------:R-:W2:Y:S01]  /*00a0*/  S2UR UR7, SR_CgaCtaId ;  /* 0x00000000000779c3 */ /* 0x000ea20000008800 */
[----:B------:R-:W-:-:S02]  /*00b0*/  CS2R R28, SRZ ;  /* 0x00000000001c7805 */ /* 0x000fc4000001ff00 */
[----:B------:R-:W-:Y:S01]  /*00c0*/  CS2R R24, SRZ ;  /* 0x0000000000187805 */ /* 0x000fe2000001ff00 */
[----:B------:R-:W-:Y:S01]  /*00d0*/  IMAD.MOV.U32 R18, RZ, RZ, RZ ;  /* 0x000000ffff127224 */ /* 0x000fe200078e00ff */
[----:B------:R-:W-:Y:S02]  /*00e0*/  CS2R R12, SRZ ;  /* 0x00000000000c7805 */ /* 0x000fe4000001ff00 */
[----:B------:R-:W-:Y:S01]  /*00f0*/  MOV R11, RZ ;  /* 0x000000ff000b7202 */ /* 0x000fe20000000f00 */
[----:B------:R-:W-:Y:S01]  /*0100*/  IMAD.MOV.U32 R21, RZ, RZ, RZ ;  /* 0x000000ffff157224 */ /* 0x000fe200078e00ff */
[----:B------:R-:W-:Y:S02]  /*0110*/  CS2R R14, SRZ ;  /* 0x00000000000e7805 */ /* 0x000fe4000001ff00 */
[----:B------:R-:W-:Y:S02]  /*0120*/  CS2R R16, SRZ ;  /* 0x0000000000107805 */ /* 0x000fe4000001ff00 */
[----:B------:R-:W-:-:S02]  /*0130*/  CS2R R30, SRZ ;  /* 0x00000000001e7805 */ /* 0x000fc4000001ff00 */
[----:B------:R-:W-:Y:S02]  /*0140*/  CS2R R32, SRZ ;  /* 0x0000000000207805 */ /* 0x000fe4000001ff00 */
[----:B------:R-:W-:Y:S02]  /*0150*/  CS2R R34, SRZ ;  /* 0x0000000000227805 */ /* 0x000fe4000001ff00 */
[----:B------:R-:W-:Y:S01]  /*0160*/  CS2R R36, SRZ ;  /* 0x0000000000247805 */ /* 0x000fe2000001ff00 */
[----:B------:R-:W3:Y:S01]  /*0170*/  LDCU.64 UR12, c[0x0][0x358] ;  /* 0x00006b00ff0c77ac */ /* 0x000ee20008000a00 */
[----:B-1----:R-:W-:-:S04]  /*0180*/  UIMAD.WIDE.U32 UR4, UR17, -0x6db6db6d, URZ ;  /* 0x92492493110478a5 */ /* 0x002fc8000f8e00ff */
[----:B------:R-:W-:Y:S01]  /*0190*/  USHF.R.U32.HI UR5, URZ, 0x8, UR5 ;  /* 0x00000008ff057899 */ /* 0x000fe20008011605 */
[----:B0-----:R-:W-:Y:S01]  /*01a0*/  SHF.R.U32.HI R2, RZ, 0x4, R0 ;  /* 0x00000004ff027819 */ /* 0x001fe20000011600 */
[----:B--2---:R-:W-:Y:S01]  /*01b0*/  ULEA UR6, UR7, UR6, 0x18 ;  /* 0x0000000607067291 */ /* 0x004fe2000f8ec0ff */
[----:B------:R-:W-:Y:S01]  /*01c0*/  ISETP.GE.U32.AND P0, PT, R0, 0x3f0, PT ;  /* 0x000003f00000780c */ /* 0x000fe20003f06070 */
[----:B------:R-:W-:Y:S01]  /*01d0*/  UIMAD UR4, UR5, -0x1c0, UR17 ;  /* 0xfffffe40050478a4 */ /* 0x000fe2000f8e0211 */
[C---:B------:R-:W-:Y:S01]  /*01e0*/  IADD3 R4, PT, PT, R2.reuse, 0x38, RZ ;  /* 0x0000003802047810 */ /* 0x040fe20007ffe0ff */
[----:B------:R-:W-:Y:S01]  /*01f0*/  UIMAD UR8, UR5, 0xe, URZ ;  /* 0x0000000e050878a4 */ /* 0x000fe2000f8e02ff */
[----:B------:R-:W-:Y:S01]  /*0200*/  PRMT R3, R2, 0x9910, RZ ;  /* 0x0000991002037816 */ /* 0x000fe200000000ff */
[----:B------:R-:W-:Y:S01]  /*0210*/  USHF.R.U32.HI UR4, URZ, 0x2, UR4 ;  /* 0x00000002ff047899 */ /* 0x000fe20008011604 */
[----:B------:R-:W-:Y:S02]  /*0220*/  LOP3.LUT R5, R4, 0xff, RZ, 0xc0, !PT ;  /* 0x000000ff04057812 */ /* 0x000fe400078ec0ff */
[----:B------:R-:W-:Y:S01]  /*0230*/  ISETP.NE.AND P0, PT, R2, 0x3f, !P0 ;  /* 0x0000003f0200780c */ /* 0x000fe20004705270 */
[----:B------:R-:W-:Y:S01]  /*0240*/  IMAD R3, R3, 0x56, RZ ;  /* 0x0000005603037824 */ /* 0x000fe200078e02ff */
[----:B------:R-:W-:Y:S01]  /*0250*/  ULOP3.LUT UR4, UR4, 0x7c, URZ, 0xc0, !UPT ;  /* 0x0000007c04047892 */ /* 0x000fe2000f8ec0ff */
[----:B------:R-:W-:Y:S01]  /*0260*/  IMAD R5, R5, 0x56, RZ ;  /* 0x0000005605057824 */ /* 0x000fe200078e02ff */
[----:B------:R-:W-:-:S02]  /*0270*/  LOP3.LUT R19, R0, 0xf, RZ, 0xc0, !PT ;  /* 0x0000000f00137812 */ /* 0x000fc400078ec0ff */
[----:B------:R-:W-:Y:S01]  /*0280*/  LOP3.LUT R6, R3, 0xffff, RZ, 0xc0, !PT ;  /* 0x0000ffff03067812 */ /* 0x000fe200078ec0ff */
[----:B------:R-:W-:Y:S01]  /*0290*/  IMAD.SHL.U32 R3, R0, 0x8000000, RZ ;  /* 0x0800000000037824 */ /* 0x000fe200078e00ff */
[----:B------:R-:W-:Y:S01]  /*02a0*/  SHF.R.U32.HI R7, RZ, 0x8, R5 ;  /* 0x00000008ff077819 */ /* 0x000fe20000011605 */
[----:B------:R-:W-:Y:S01]  /*02b0*/  UIADD3 UR9, UPT, UPT, UR4, -0x3, URZ ;  /* 0xfffffffd04097890 */ /* 0x000fe2000fffe0ff */
[----:B------:R-:W-:Y:S02]  /*02c0*/  SHF.R.U32.HI R5, RZ, 0x8, R6 ;  /* 0x00000008ff057819 */ /* 0x000fe40000011606 */
[----:B------:R-:W-:Y:S01]  /*02d0*/  IADD3 R8, PT, PT, R4, R7, RZ ;  /* 0x0000000704087210 */ /* 0x000fe20007ffe0ff */
[----:B------:R-:W-:Y:S01]  /*02e0*/  UMOV UR4, URZ ;  /* 0x000000ff00047c82 */ /* 0x000fe20008000000 */
[----:B------:R-:W-:Y:S01]  /*02f0*/  SHF.R.S32.HI R4, RZ, 0x1f, R3 ;  /* 0x0000001fff047819 */ /* 0x000fe20000011403 */
[----:B------:R-:W-:Y:S01]  /*0300*/  IMAD.IADD R6, R2, 0x1, R5 ;  /* 0x0000000102067824 */ /* 0x000fe200078e0205 */
[----:B------:R-:W-:-:S02]  /*0310*/  SHF.L.U32 R8, R8, 0x6, RZ ;  /* 0x0000000608087819 */ /* 0x000fc400000006ff */
[----:B------:R-:W-:Y:S01]  /*0320*/  SHF.R.U32.HI R3, RZ, 0x5, R0 ;  /* 0x00000005ff037819 */ /* 0x000fe20000011600 */
[----:B------:R-:W-:Y:S01]  /*0330*/  IMAD.SHL.U32 R6, R6, 0x40, RZ ;  /* 0x0000004006067824 */ /* 0x000fe200078e00ff */
[----:B------:R-:W-:Y:S02]  /*0340*/  LOP3.LUT R4, R4, 0x6, RZ, 0xc0, !PT ;  /* 0x0000000604047812 */ /* 0x000fe400078ec0ff */
[----:B------:R-:W-:Y:S02]  /*0350*/  LOP3.LUT R8, R8, 0xc0, RZ, 0xc0, !PT ;  /* 0x000000c008087812 */ /* 0x000fe400078ec0ff */
[----:B------:R-:W-:Y:S01]  /*0360*/  LOP3.LUT R10, R5, 0xffff, RZ, 0xc0, !PT ;  /* 0x0000ffff050a7812 */ /* 0x000fe200078ec0ff */
[----:B------:R-:W-:Y:S01]  /*0370*/  IMAD R3, R3, 0x510, R4 ;  /* 0x0000051003037824 */ /* 0x000fe200078e0204 */
[----:B------:R-:W-:Y:S01]  /*0380*/  LOP3.LUT R5, R6, 0xc0, RZ, 0xc0, !PT ;  /* 0x000000c006057812 */ /* 0x000fe200078ec0ff */
[----:B------:R-:W-:Y:S01]  /*0390*/  IMAD R4, R7, 0x540, R8 ;  /* 0x0000054007047824 */ /* 0x000fe200078e0208 */
[----:B------:R-:W-:-:S02]  /*03a0*/  MOV R7, RZ ;  /* 0x000000ff00077202 */ /* 0x000fc40000000f00 */
[----:B------:R-:W-:Y:S02]  /*03b0*/  CS2R R8, SRZ ;  /* 0x0000000000087805 */ /* 0x000fe4000001ff00 */
[----:B------:R-:W-:Y:S01]  /*03c0*/  LEA R20, R0, UR6, 0x2 ;  /* 0x0000000600147c11 */ /* 0x000fe2000f8e10ff */
[----:B---3--:R-:W-:-:S07]  /*03d0*/  IMAD R5, R10, 0x540, R5 ;  /* 0x000005400a057824 */ /* 0x008fce00078e0205 */
.L_x_12:
[----:B------:R-:W-:Y:S01]  /*03e0*/  UIMAD.WIDE.U32 UR6, UR17, -0x6db6db6d, URZ ;  /* 0x92492493110678a5 */ /* 0x000fe2000f8e00ff */
[----:B------:R-:W-:Y:S01]  /*03f0*/  BAR.SYNC.DEFER_BLOCKING 0x0 ;  /* 0x0000000000007b1d */ /* 0x000fe20000010000 */
[----:B------:R-:W-:Y:S01]  /*0400*/  USHF.R.U32.HI UR6, URZ, 0x2, UR17 ;  /* 0x00000002ff067899 */ /* 0x000fe20008011611 */
[----:B------:R-:W-:Y:S01]  /*0410*/  IADD3 R45, PT, PT, R0, 0x80, RZ ;  /* 0x00000080002d7810 */ /* 0x000fe20007ffe0ff */
[----:B------:R-:W-:Y:S01]  /*0420*/  USHF.R.U32.HI UR14, URZ, 0x8, UR7 ;  /* 0x00000008ff0e7899 */ /* 0x000fe20008011607 */
[----:B------:R-:W-:Y:S01]  /*0430*/  IMAD.MOV.U32 R42, RZ, RZ, R0 ;  /* 0x000000ffff2a7224 */ /* 0x000fe200078e0000 */
[----:B------:R-:W-:Y:S01]  /*0440*/  ULOP3.LUT UR6, UR6, 0x3, URZ, 0xc0, !UPT ;  /* 0x0000000306067892 */ /* 0x000fe2000f8ec0ff */
[----:B------:R-:W-:Y:S01]  /*0450*/  PRMT R26, R45, 0x7610, R26 ;  /* 0x000076102d1a7816 */ /* 0x000fe2000000001a */
[----:B------:R-:W-:Y:S02]  /*0460*/  UIMAD UR5, UR14, -0x1c0, UR17 ;  /* 0xfffffe400e0578a4 */ /* 0x000fe4000f8e0211 */
[----:B------:R-:W-:Y:S01]  /*0470*/  MOV R41, UR14 ;  /* 0x0000000e00297c02 */ /* 0x000fe20008000f00 */
[----:B------:R-:W0:Y:S01]  /*0480*/  S2UR UR7, SR_CgaCtaId ;  /* 0x00000000000779c3 */ /* 0x000e220000008800 */
[----:B------:R-:W-:-:S03]  /*0490*/  USHF.R.U32.HI UR5, URZ, 0x4, UR5 ;  /* 0x00000004ff057899 */ /* 0x000fc60008011605 */
[----:B------:R-:W-:Y:S02]  /*04a0*/  IMAD R6, R41, 0x12600, R0 ;  /* 0x0001260029067824 */ /* 0x000fe400078e0200 */
[----:B------:R-:W-:Y:S01]  /*04b0*/  IMAD.U32 R41, RZ, RZ, UR6 ;  /* 0x00000006ff297e24 */ /* 0x000fe2000f8e00ff */
[----:B------:R-:W-:Y:S01]  /*04c0*/  MOV R43, UR5 ;  /* 0x00000005002b7c02 */ /* 0x000fe20008000f00 */
[----:B------:R-:W-:-:S04]  /*04d0*/  UMOV UR5, 0x400 ;  /* 0x0000040000057882 */ /* 0x000fc80000000000 */
[----:B------:R-:W-:Y:S01]  /*04e0*/  IMAD R6, R43, 0xc0, R6 ;  /* 0x000000c02b067824 */ /* 0x000fe200078e0206 */
[----:B------:R-:W-:-:S03]  /*04f0*/  PRMT R43, R0, 0x7610, R43 ;  /* 0x00007610002b7816 */ /* 0x000fc6000000002b */
[----:B------:R-:W-:Y:S01]  /*0500*/  IMAD R6, R41, 0xc, R6 ;  /* 0x0000000c29067824 */ /* 0x000fe200078e0206 */
[----:B------:R-:W-:-:S05]  /*0510*/  MOV R41, UR4 ;  /* 0x0000000400297c02 */ /* 0x000fca0008000f00 */
[----:B------:R-:W-:Y:S01]  /*0520*/  IMAD R6, R41, 0x3, R6 ;  /* 0x0000000329067824 */ /* 0x000fe200078e0206 */
[----:B0-----:R-:W-:-:S04]  /*0530*/  ULEA UR5, UR7, UR5, 0x18 ;  /* 0x0000000507057291 */ /* 0x001fc8000f8ec0ff */
[C---:B------:R-:W-:Y:S01]  /*0540*/  IADD3 R10, PT, PT, R6.reuse, -0x1519, RZ ;  /* 0xffffeae7060a7810 */ /* 0x040fe20007ffe0ff */
[----:B------:R-:W-:Y:S01]  /*0550*/  VIADD R6, R6, 0xffffea67 ;  /* 0xffffea6706067836 */ /* 0x000fe20000000000 */
[----:B------:R-:W-:Y:S01]  /*0560*/  LEA R22, R0, UR5, 0x2 ;  /* 0x0000000500167c11 */ /* 0x000fe2000f8e10ff */
[----:B------:R-:W-:-:S03]  /*0570*/  UMOV UR5, 0x200 ;  /* 0x0000020000057882 */ /* 0x000fc60000000000 */
[----:B------:R-:W-:-:S07]  /*0580*/  IADD3 R22, PT, PT, R22, 0x200, RZ ;  /* 0x0000020016167810 */ /* 0x000fce0007ffe0ff */
.L_x_9:
[----:B------:R-:W-:Y:S01]  /*0590*/  ISETP.GT.U32.AND P1, PT, R42, 0x143f, PT ;  /* 0x0000143f2a00780c */ /* 0x000fe20003f24070 */
[----:B------:R-:W-:-:S12]  /*05a0*/  BSSY.RECONVERGENT B0, `(.L_x_0) ;  /* 0x0000045000007945 */ /* 0x000fd80003800200 */
[----:B0-----:R-:W-:Y:S05]  /*05b0*/  @P1 BRA `(.L_x_1) ;  /* 0x00000004000c1947 */ /* 0x001fea0003800000 */
[----:B------:R-:W-:Y:S01]  /*05c0*/  LOP3.LUT R40, R43, 0xffff, RZ, 0xc0, !PT ;  /* 0x0000ffff2b287812 */ /* 0x000fe200078ec0ff */
[----:B------:R-:W-:Y:S01]  /*05d0*/  BSSY.RECONVERGENT B1, `(.L_x_2) ;  /* 0x0000040000017945 */ /* 0x000fe20003800200 */
[----:B------:R-:W-:-:S03]  /*05e0*/  PRMT R44, R26, 0x9910, RZ ;  /* 0x000099101a2c7816 */ /* 0x000fc600000000ff */
[----:B------:R-:W-:-:S05]  /*05f0*/  IMAD R46, R40, 0x6523, RZ ;  /* 0x00006523282e7824 */ /* 0x000fca00078e02ff */
[----:B------:R-:W-:-:S04]  /*0600*/  SHF.R.U32.HI R41, RZ, 0x19, R46 ;  /* 0x00000019ff297819 */ /* 0x000fc8000001162e */
[----:B------:R-:W-:Y:S02]  /*0610*/  PRMT R47, R41, 0x9910, RZ ;  /* 0x00009910292f7816 */ /* 0x000fe400000000ff */
[----:B------:R-:W-:Y:S02]  /*0620*/  MOV R41, R44 ;  /* 0x0000002c00297202 */ /* 0x000fe40000000f00 */
[----:B------:R-:W-:-:S05]  /*0630*/  MOV R44, R47 ;  /* 0x0000002f002c7202 */ /* 0x000fca0000000f00 */
[----:B------:R-:W-:-:S04]  /*0640*/  IMAD R44, R44, -0x510, R41 ;  /* 0xfffffaf02c2c7824 */ /* 0x000fc800078e0229 */
[----:B------:R-:W-:-:S05]  /*0650*/  VIADD R44, R44, 0xffffff80 ;  /* 0xffffff802c2c7836 */ /* 0x000fca0000000000 */
[----:B------:R-:W-:-:S05]  /*0660*/  LOP3.LUT R44, R44, 0xffff, RZ, 0xc0, !PT ;  /* 0x0000ffff2c2c7812 */ /* 0x000fca00078ec0ff */
[----:B------:R-:W-:-:S05]  /*0670*/  IMAD R44, R44, 0x6523, RZ ;  /* 0x000065232c2c7824 */ /* 0x000fca00078e02ff */
[----:B------:R-:W-:-:S04]  /*0680*/  SHF.R.U32.HI R44, RZ, 0x15, R44 ;  /* 0x00000015ff2c7819 */ /* 0x000fc8000001162c */
[C---:B------:R-:W-:Y:S02]  /*0690*/  LOP3.LUT P1, RZ, R44.reuse, UR8, RZ, 0xfc, !PT ;  /* 0x000000082cff7c12 */ /* 0x040fe4000f82fcff */
[----:B------:R-:W-:-:S04]  /*06a0*/  IADD3 R47, PT, PT, R44, UR8, RZ ;  /* 0x000000082c2f7c10 */ /* 0x000fc8000fffe0ff */
[----:B------:R-:W-:Y:S01]  /*06b0*/  ISETP.GT.U32.OR P1, PT, R47, 0x70, !P1 ;  /* 0x000000702f00780c */ /* 0x000fe20004f24470 */
[----:B------:R-:W-:-:S12]  /*06c0*/  HFMA2 R47, -RZ, RZ, 0, 0 ;  /* 0x00000000ff2f7431 */ /* 0x000fd800000001ff */
[----:B------:R-:W-:Y:S05]  /*06d0*/  @P1 BRA `(.L_x_3) ;  /* 0x0000000000bc1947 */ /* 0x000fea0003800000 */
[----:B------:R-:W-:Y:S01]  /*06e0*/  SHF.R.U32.HI R46, RZ, 0x15, R46 ;  /* 0x00000015ff2e7819 */ /* 0x000fe2000001162e */
[----:B------:R-:W-:-:S03]  /*06f0*/  IMAD.MOV.U32 R49, RZ, RZ, 0x39 ;  /* 0x00000039ff317424 */ /* 0x000fc600078e00ff */
[----:B------:R-:W-:-:S05]  /*0700*/  PRMT R46, R46, 0x9910, RZ ;  /* 0x000099102e2e7816 */ /* 0x000fca00000000ff */
[----:B------:R-:W-:-:S05]  /*0710*/  IMAD R46, R46, -0x51, R41 ;  /* 0xffffffaf2e2e7824 */ /* 0x000fca00078e0229 */
[----:B------:R-:W-:-:S05]  /*0720*/  PRMT R46, R46, 0x9910, RZ ;  /* 0x000099102e2e7816 */ /* 0x000fca00000000ff */
[----:B------:R-:W-:-:S05]  /*0730*/  IMAD R46, R46, R49, -0x1c80 ;  /* 0xffffe3802e2e7424 */ /* 0x000fca00078e0231 */
[----:B------:R-:W-:-:S04]  /*0740*/  LOP3.LUT R46, R46, 0xffff, RZ, 0xc0, !PT ;  /* 0x0000ffff2e2e7812 */ /* 0x000fc800078ec0ff */
[----:B------:R-:W-:-:S04]  /*0750*/  SHF.R.U32.HI R46, RZ, 0x9, R46 ;  /* 0x00000009ff2e7819 */ /* 0x000fc8000001162e */
[----:B------:R-:W-:-:S04]  /*0760*/  LOP3.LUT R46, R46, 0xffff, RZ, 0xc0, !PT ;  /* 0x0000ffff2e2e7812 */ /* 0x000fc800078ec0ff */
[----:B------:R-:W-:-:S04]  /*0770*/  IADD3 R48, PT, PT, R46, UR9, RZ ;  /* 0x000000092e307c10 */ /* 0x000fc8000fffe0ff */
[----:B------:R-:W-:-:S13]  /*0780*/  ISETP.GT.U32.AND P1, PT, R48, 0x6f, PT ;  /* 0x0000006f3000780c */ /* 0x000fda0003f24070 */
[----:B------:R-:W-:Y:S05]  /*0790*/  @P1 BRA `(.L_x_3) ;  /* 0x00000000008c1947 */ /* 0x000fea0003800000 */
[----:B------:R-:W-:Y:S01]  /*07a0*/  IMAD R40, R40, 0xe38f, RZ ;  /* 0x0000e38f28287824 */ /* 0x000fe200078e02ff */
[----:B------:R-:W-:-:S04]  /*07b0*/  ULOP3.LUT UR6, UR17, 0xc, URZ, 0xc0, !UPT ;  /* 0x0000000c11067892 */ /* 0x000fc8000f8ec0ff */
[----:B------:R-:W-:-:S04]  /*07c0*/  SHF.R.U32.HI R40, RZ, 0x13, R40 ;  /* 0x00000013ff287819 */ /* 0x000fc80000011628 */
[----:B------:R-:W-:-:S05]  /*07d0*/  PRMT R40, R40, 0x9910, RZ ;  /* 0x0000991028287816 */ /* 0x000fca00000000ff */
[----:B------:R-:W-:-:S05]  /*07e0*/  IMAD R41, R40, -0x9, R41 ;  /* 0xfffffff728297824 */ /* 0x000fca00078e0229 */
[----:B------:R-:W-:Y:S02]  /*07f0*/  PRMT R40, R41, 0x9910, RZ ;  /* 0x0000991029287816 */ /* 0x000fe400000000ff */
[----:B------:R-:W-:-:S05]  /*0800*/  MOV R41, 0xab ;  /* 0x000000ab00297802 */ /* 0x000fca0000000f00 */
[----:B------:R-:W-:Y:S02]  /*0810*/  IMAD R40, R40, R41, -0x5580 ;  /* 0xffffaa8028287424 */ /* 0x000fe400078e0229 */
[----:B------:R-:W-:-:S03]  /*0820*/  IMAD.U32 R41, RZ, RZ, UR4 ;  /* 0x00000004ff297e24 */ /* 0x000fc6000f8e00ff */
[----:B------:R-:W-:-:S04]  /*0830*/  LOP3.LUT R40, R40, 0xffff, RZ, 0xc0, !PT ;  /* 0x0000ffff28287812 */ /* 0x000fc800078ec0ff */
[----:B------:R-:W-:-:S04]  /*0840*/  SHF.R.U32.HI R40, RZ, 0x9, R40 ;  /* 0x00000009ff287819 */ /* 0x000fc80000011628 */
[----:B------:R-:W-:-:S04]  /*0850*/  LOP3.LUT R40, R40, 0xffff, RZ, 0xc0, !PT ;  /* 0x0000ffff28287812 */ /* 0x000fc800078ec0ff */
[----:B------:R-:W-:-:S04]  /*0860*/  IADD3 R40, PT, PT, R40, UR6, R41 ;  /* 0x0000000628287c10 */ /* 0x000fc8000fffe029 */
[----:B------:R-:W-:-:S04]  /*0870*/  IADD3 R40, PT, PT, R40, -0x3, RZ ;  /* 0xfffffffd28287810 */ /* 0x000fc80007ffe0ff */
[----:B------:R-:W-:-:S13]  /*0880*/  ISETP.GT.U32.AND P1, PT, R40, 0xf, PT ;  /* 0x0000000f2800780c */ /* 0x000fda0003f24070 */
[----:B------:R-:W-:Y:S05]  /*0890*/  @P1 BRA `(.L_x_3) ;  /* 0x00000000004c1947 */ /* 0x000fea0003800000 */
[----:B------:R-:W-:Y:S01]  /*08a0*/  UMOV UR6, 0x3340 ;  /* 0x0000334000067882 */ /* 0x000fe20000000000 */
[----:B------:R-:W-:Y:S01]  /*08b0*/  HFMA2 R48, -RZ, RZ, 0, 0.001220703125 ;  /* 0x00001500ff307431 */ /* 0x000fe200000001ff */
[----:B------:R-:W-:Y:S01]  /*08c0*/  MOV R41, UR6 ;  /* 0x0000000600297c02 */ /* 0x000fe20008000f00 */
[----:B------:R-:W-:Y:S02]  /*08d0*/  IMAD.MOV.U32 R49, RZ, RZ, 0x5410 ;  /* 0x00005410ff317424 */ /* 0x000fe400078e00ff */
[----:B------:R-:W-:Y:S01]  /*08e0*/  IMAD.HI.U32 R47, R42, -0x35ba7819, RZ ;  /* 0xca4587e72a2f7827 */ /* 0x000fe200078e00ff */
[----:B------:R-:W-:Y:S02]  /*08f0*/  PRMT R44, R44, R41, 0x30 ;  /* 0x000000302c2c7416 */ /* 0x000fe40000000029 */
[----:B------:R-:W0:Y:S02]  /*0900*/  LDC.64 R40, c[0x0][0x380] ;  /* 0x0000e000ff287b82 */ /* 0x000e240000000a00 */
[----:B------:R-:W-:-:S02]  /*0910*/  PRMT R44, R44, R49, UR10 ;  /* 0x0000000a2c2c7e16 */ /* 0x000fc40008000031 */
[----:B------:R-:W-:Y:S01]  /*0920*/  SHF.R.U32.HI R49, RZ, 0xa, R47 ;  /* 0x0000000aff317819 */ /* 0x000fe2000001162f */
[----:B------:R-:W-:Y:S01]  /*0930*/  IMAD.HI.U32 R47, R42, 0x38e38e39, RZ ;  /* 0x38e38e392a2f7827 */ /* 0x000fe200078e00ff */
[----:B------:R-:W-:-:S03]  /*0940*/  PRMT R46, R46, 0x5410, R48 ;  /* 0x000054102e2e7816 */ /* 0x000fc60000000030 */
[----:B------:R-:W-:Y:S01]  /*0950*/  IMAD R49, R49, 0x93000, R6 ;  /* 0x0009300031317824 */ /* 0x000fe200078e0206 */
[----:B------:R-:W-:Y:S02]  /*0960*/  SHF.R.U32.HI R48, RZ, 0x1, R47 ;  /* 0x00000001ff307819 */ /* 0x000fe4000001162f */
[----:B------:R-:W-:-:S03]  /*0970*/  PRMT R47, R46, 0x5432, R46 ;  /* 0x000054322e2f7816 */ /* 0x000fc6000000002e */
[----:B------:R-:W-:Y:S02]  /*0980*/  IMAD R49, R48, -0x9, R49 ;  /* 0xfffffff730317824 */ /* 0x000fe400078e0231 */
[----:B------:R-:W-:-:S05]  /*0990*/  IDP.2A.LO.U16.U8 R44, R47, R44, RZ ;  /* 0x0000002c2f2c7226 */ /* 0x000fca00000010ff */
[----:B------:R-:W-:-:S05]  /*09a0*/  IADD3 R49, PT, PT, R44, R49, RZ ;  /* 0x000000312c317210 */ /* 0x000fca0007ffe0ff */
[----:B0-----:R-:W-:-:S05]  /*09b0*/  IMAD.WIDE R40, R49, 0x4, R40 ;  /* 0x0000000431287825 */ /* 0x001fca00078e0228 */
[----:B------:R0:W5:Y:S02]  /*09c0*/  LDG.E.CONSTANT R47, desc[UR12][R40.64] ;  /* 0x0000000c282f7981 */ /* 0x000164000c1e9900 */
.L_x_3:
[----:B------:R-:W-:Y:S05]  /*09d0*/  BSYNC.RECONVERGENT B1 ;  /* 0x0000000000017941 */ /* 0x000fea0003800200 */
.L_x_2:
[----:B-----5:R1:W-:Y:S02]  /*09e0*/  STS [R22+-0x200], R47 ;  /* 0xfffe002f16007388 */ /* 0x0203e40000000800 */
.L_x_1:
[----:B------:R-:W-:Y:S05]  /*09f0*/  BSYNC.RECONVERGENT B0 ;  /* 0x0000000000007941 */ /* 0x000fea0003800200 */
.L_x_0:
[----:B------:R-:W-:-:S09]  /*0a00*/  UISETP.NE.AND UP0, UPT, UR5, 0x5200, UPT ;  /* 0x000052000500788c */ /* 0x000fd2000bf05270 */
[----:B------:R-:W-:Y:S05]  /*0a10*/  BRA.U !UP0, `(.L_x_4) ;  /* 0x0000000508347547 */ /* 0x000fea000b800000 */
[----:B------:R-:W-:Y:S01]  /*0a20*/  ISETP.GT.U32.AND P1, PT, R42, 0x13bf, PT ;  /* 0x000013bf2a00780c */ /* 0x000fe20003f24070 */
[----:B------:R-:W-:-:S12]  /*0a30*/  BSSY.RECONVERGENT B0, `(.L_x_5) ;  /* 0x0000042000007945 */ /* 0x000fd80003800200 */
[----:B------:R-:W-:Y:S05]  /*0a40*/  @P1 BRA `(.L_x_6) ;  /* 0x0000000400001947 */ /* 0x000fea0003800000 */
[C---:B0-----:R-:W-:Y:S01]  /*0a50*/  LOP3.LUT R40, R26.reuse, 0xffff, RZ, 0xc0, !PT ;  /* 0x0000ffff1a287812 */ /* 0x041fe200078ec0ff */
[----:B------:R-:W-:Y:S01]  /*0a60*/  BSSY.RECONVERGENT B1, `(.L_x_7) ;  /* 0x000003d000017945 */ /* 0x000fe20003800200 */
[----:B------:R-:W-:-:S03]  /*0a70*/  PRMT R44, R26, 0x9910, RZ ;  /* 0x000099101a2c7816 */ /* 0x000fc600000000ff */
[----:B------:R-:W-:-:S05]  /*0a80*/  IMAD R46, R40, 0x6523, RZ ;  /* 0x00006523282e7824 */ /* 0x000fca00078e02ff */
[----:B------:R-:W-:-:S04]  /*0a90*/  SHF.R.U32.HI R41, RZ, 0x19, R46 ;  /* 0x00000019ff297819 */ /* 0x000fc8000001162e */
[----:B-1----:R-:W-:Y:S01]  /*0aa0*/  PRMT R47, R41, 0x9910, RZ ;  /* 0x00009910292f7816 */ /* 0x002fe200000000ff */
[----:B------:R-:W-:-:S03]  /*0ab0*/  IMAD.MOV.U32 R41, RZ, RZ, R44 ;  /* 0x000000ffff297224 */ /* 0x000fc600078e002c */
[----:B------:R-:W-:-:S05]  /*0ac0*/  MOV R44, R47 ;  /* 0x0000002f002c7202 */ /* 0x000fca0000000f00 */
[----:B------:R-:W-:-:S05]  /*0ad0*/  IMAD R44, R44, -0x510, R41 ;  /* 0xfffffaf02c2c7824 */ /* 0x000fca00078e0229 */
[----:B------:R-:W-:-:S05]  /*0ae0*/  LOP3.LUT R44, R44, 0xffff, RZ, 0xc0, !PT ;  /* 0x0000ffff2c2c7812 */ /* 0x000fca00078ec0ff */
[----:B------:R-:W-:-:S05]  /*0af0*/  IMAD R44, R44, 0x6523, RZ ;  /* 0x000065232c2c7824 */ /* 0x000fca00078e02ff */
[----:B------:R-:W-:-:S04]  /*0b00*/  SHF.R.U32.HI R44, RZ, 0x15, R44 ;  /* 0x00000015ff2c7819 */ /* 0x000fc8000001162c */
[C---:B------:R-:W-:Y:S02]  /*0b10*/  LOP3.LUT P1, RZ, R44.reuse, UR8, RZ, 0xfc, !PT ;  /* 0x000000082cff7c12 */ /* 0x040fe4000f82fcff */
[----:B------:R-:W-:-:S04]  /*0b20*/  IADD3 R47, PT, PT, R44, UR8, RZ ;  /* 0x000000082c2f7c10 */ /* 0x000fc8000fffe0ff */
[----:B------:R-:W-:Y:S01]  /*0b30*/  ISETP.GT.U32.OR P1, PT, R47, 0x70, !P1 ;  /* 0x000000702f00780c */ /* 0x000fe20004f24470 */
[----:B------:R-:W-:-:S12]  /*0b40*/  IMAD.MOV.U32 R47, RZ, RZ, RZ ;  /* 0x000000ffff2f7224 */ /* 0x000fd800078e00ff */
[----:B------:R-:W-:Y:S05]  /*0b50*/  @P1 BRA `(.L_x_8) ;  /* 0x0000000000b41947 */ /* 0x000fea0003800000 */
[----:B------:R-:W-:-:S04]  /*0b60*/  SHF.R.U32.HI R46, RZ, 0x15, R46 ;  /* 0x00000015ff2e7819 */ /* 0x000fc8000001162e */
[----:B------:R-:W-:-:S05]  /*0b70*/  PRMT R46, R46, 0x9910, RZ ;  /* 0x000099102e2e7816 */ /* 0x000fca00000000ff */
[----:B------:R-:W-:-:S05]  /*0b80*/  IMAD R46, R46, -0x51, R41 ;  /* 0xffffffaf2e2e7824 */ /* 0x000fca00078e0229 */
[----:B------:R-:W-:-:S05]  /*0b90*/  PRMT R46, R46, 0x9910, RZ ;  /* 0x000099102e2e7816 */ /* 0x000fca00000000ff */
[----:B------:R-:W-:-:S05]  /*0ba0*/  IMAD R46, R46, 0x39, RZ ;  /* 0x000000392e2e7824 */ /* 0x000fca00078e02ff */
        /* <DEDUP_REMOVED lines=12> */
[----:B------:R-:W-:-:S03]  /*0c70*/  MOV R41, UR4 ;  /* 0x0000000400297c02 */ /* 0x000fc60008000f00 */
[----:B------:R-:W-:-:S05]  /*0c80*/  IMAD R40, R40, 0xab, RZ ;  /* 0x000000ab28287824 */ /* 0x000fca00078e02ff */
[----:B------:R-:W-:-:S04]  /*0c90*/  LOP3.LUT R40, R40, 0xffff, RZ, 0xc0, !PT ;  /* 0x0000ffff28287812 */ /* 0x000fc800078ec0ff */
[----:B------:R-:W-:-:S04]  /*0ca0*/  SHF.R.U32.HI R40, RZ, 0x9, R40 ;  /* 0x00000009ff287819 */ /* 0x000fc80000011628 */
[----:B------:R-:W-:-:S04]  /*0cb0*/  LOP3.LUT R40, R40, 0xffff, RZ, 0xc0, !PT ;  /* 0x0000ffff28287812 */ /* 0x000fc800078ec0ff */
[----:B------:R-:W-:-:S05]  /*0cc0*/  IADD3 R40, PT, PT, R40, UR6, R41 ;  /* 0x0000000628287c10 */ /* 0x000fca000fffe029 */
[----:B------:R-:W-:-:S05]  /*0cd0*/  VIADD R40, R40, 0xfffffffd ;  /* 0xfffffffd28287836 */ /* 0x000fca0000000000 */
[----:B------:R-:W-:-:S13]  /*0ce0*/  ISETP.GT.U32.AND P1, PT, R40, 0xf, PT ;  /* 0x0000000f2800780c */ /* 0x000fda0003f24070 */
[----:B------:R-:W-:Y:S05]  /*0cf0*/  @P1 BRA `(.L_x_8) ;  /* 0x00000000004c1947 */ /* 0x000fea0003800000 */
[----:B------:R-:W-:Y:S01]  /*0d00*/  UMOV UR6, 0x3340 ;  /* 0x0000334000067882 */ /* 0x000fe20000000000 */
[----:B------:R-:W-:Y:S01]  /*0d10*/  HFMA2 R49, -RZ, RZ, 0, 65 ;  /* 0x00005410ff317431 */ /* 0x000fe200000001ff */
[----:B------:R-:W-:Y:S01]  /*0d20*/  MOV R41, UR6 ;  /* 0x0000000600297c02 */ /* 0x000fe20008000f00 */
[----:B------:R-:W-:-:S03]  /*0d30*/  IMAD.HI.U32 R47, R45, -0x35ba7819, RZ ;  /* 0xca4587e72d2f7827 */ /* 0x000fc600078e00ff */
[----:B------:R-:W-:Y:S01]  /*0d40*/  PRMT R44, R44, R41, 0x30 ;  /* 0x000000302c2c7416 */ /* 0x000fe20000000029 */
[----:B------:R-:W-:Y:S01]  /*0d50*/  IMAD.MOV.U32 R48, RZ, RZ, 0x1500 ;  /* 0x00001500ff307424 */ /* 0x000fe200078e00ff */
[----:B------:R-:W0:Y:S02]  /*0d60*/  LDC.64 R40, c[0x0][0x380] ;  /* 0x0000e000ff287b82 */ /* 0x000e240000000a00 */
[----:B------:R-:W-:Y:S02]  /*0d70*/  PRMT R44, R44, R49, UR11 ;  /* 0x0000000b2c2c7e16 */ /* 0x000fe40008000031 */
        /* <DEDUP_REMOVED lines=11> */
.L_x_8:
[----:B------:R-:W-:Y:S05]  /*0e30*/  BSYNC.RECONVERGENT B1 ;  /* 0x0000000000017941 */ /* 0x000fea0003800200 */
.L_x_7:
[----:B-----5:R2:W-:Y:S02]  /*0e40*/  STS [R22], R47 ;  /* 0x0000002f16007388 */ /* 0x0205e40000000800 */
.L_x_6:
[----:B------:R-:W-:Y:S05]  /*0e50*/  BSYNC.RECONVERGENT B0 ;  /* 0x0000000000007941 */ /* 0x000fea0003800200 */
.L_x_5:
[----:B------:R-:W-:Y:S01]  /*0e60*/  IADD3 R26, PT, PT, R26, 0x100, RZ ;  /* 0x000001001a1a7810 */ /* 0x000fe20007ffe0ff */
[----:B------:R-:W-:Y:S01]  /*0e70*/  VIADD R10, R10, 0x100 ;  /* 0x000001000a0a7836 */ /* 0x000fe20000000000 */
[----:B------:R-:W-:Y:S01]  /*0e80*/  IADD3 R45, PT, PT, R45, 0x100, RZ ;  /* 0x000001002d2d7810 */ /* 0x000fe20007ffe0ff */
[----:B------:R-:W-:Y:S01]  /*0e90*/  VIADD R43, R43, 0x100 ;  /* 0x000001002b2b7836 */ /* 0x000fe20000000000 */
[----:B------:R-:W-:Y:S01]  /*0ea0*/  IADD3 R42, PT, PT, R42, 0x100, RZ ;  /* 0x000001002a2a7810 */ /* 0x000fe20007ffe0ff */
[----:B------:R-:W-:Y:S01]  /*0eb0*/  UIADD3 UR5, UPT, UPT, UR5, 0x400, URZ ;  /* 0x0000040005057890 */ /* 0x000fe2000fffe0ff */
[----:B------:R-:W-:Y:S02]  /*0ec0*/  IADD3 R6, PT, PT, R6, 0x100, RZ ;  /* 0x0000010006067810 */ /* 0x000fe40007ffe0ff */
[----:B-12---:R-:W-:Y:S01]  /*0ed0*/  IADD3 R22, PT, PT, R22, 0x400, RZ ;  /* 0x0000040016167810 */ /* 0x006fe20007ffe0ff */
[----:B------:R-:W-:Y:S08]  /*0ee0*/  BRA `(.L_x_9) ;  /* 0xfffffff400a87947 */ /* 0x000ff0000383ffff */
.L_x_4:
[----:B------:R-:W-:Y:S01]  /*0ef0*/  VIADD R6, R2, 0x8 ;  /* 0x0000000802067836 */ /* 0x000fe20000000000 */
[----:B------:R-:W-:Y:S01]  /*0f00*/  ISETP.GT.U32.AND P5, PT, R0, 0x36f, PT ;  /* 0x0000036f0000780c */ /* 0x000fe20003fa4070 */
[----:B------:R-:W-:Y:S01]  /*0f10*/  USHF.L.U32 UR5, UR17, 0x4, URZ ;  /* 0x0000000411057899 */ /* 0x000fe200080006ff */
[----:B-1----:R-:W-:Y:S02]  /*0f20*/  MOV R47, UR4 ;  /* 0x00000004002f7c02 */ /* 0x002fe40008000f00 */
[----:B------:R-:W-:Y:S01]  /*0f30*/  LOP3.LUT R10, R6, 0xff, RZ, 0xc0, !PT ;  /* 0x000000ff060a7812 */ /* 0x000fe200078ec0ff */
[----:B------:R-:W-:-:S04]  /*0f40*/  ULOP3.LUT UR5, UR5, 0x30, URZ, 0xc0, !UPT ;  /* 0x0000003005057892 */ /* 0x000fc8000f8ec0ff */
[----:B------:R-:W-:Y:S02]  /*0f50*/  IMAD R10, R10, 0x56, RZ ;  /* 0x000000560a0a7824 */ /* 0x000fe400078e02ff */
[----:B------:R-:W-:Y:S02]  /*0f60*/  MOV R45, UR5 ;  /* 0x00000005002d7c02 */ /* 0x000fe40008000f00 */
[----:B0-----:R-:W0:Y:S01]  /*0f70*/  @!P5 LDC.64 R40, c[0x0][0x388] ;  /* 0x0000e200ff28db82 */ /* 0x001e220000000a00 */
[----:B------:R-:W-:Y:S02]  /*0f80*/  SHF.R.U32.HI R43, RZ, 0x8, R10 ;  /* 0x00000008ff2b7819 */ /* 0x000fe4000001160a */
[----:B------:R-:W-:Y:S02]  /*0f90*/  LOP3.LUT R22, R45, 0xf, R0, 0xf8, !PT ;  /* 0x0000000f2d167812 */ /* 0x000fe400078ef800 */
[----:B------:R-:W-:-:S03]  /*0fa0*/  IADD3 R6, PT, PT, R6, R43, RZ ;  /* 0x0000002b06067210 */ /* 0x000fc60007ffe0ff */
[----:B------:R-:W-:Y:S02]  /*0fb0*/  IMAD R22, R47, 0xc0, R22 ;  /* 0x000000c02f167824 */ /* 0x000fe400078e0216 */
[----:B------:R-:W-:-:S05]  /*0fc0*/  IMAD.SHL.U32 R6, R6, 0x40, RZ ;  /* 0x0000004006067824 */ /* 0x000fca00078e00ff */
[----:B------:R-:W-:-:S05]  /*0fd0*/  LOP3.LUT R6, R6, 0xc0, RZ, 0xc0, !PT ;  /* 0x000000c006067812 */ /* 0x000fca00078ec0ff */
[----:B------:R-:W-:-:S05]  /*0fe0*/  IMAD R43, R43, 0x540, R6 ;  /* 0x000005402b2b7824 */ /* 0x000fca00078e0206 */
[----:B------:R-:W-:-:S05]  /*0ff0*/  @!P5 IADD3 R43, PT, PT, R43, R22, RZ ;  /* 0x000000162b2bd210 */ /* 0x000fca0007ffe0ff */
[----:B0-----:R-:W-:-:S05]  /*1000*/  @!P5 IMAD.WIDE.U32 R40, R43, 0x4, R40 ;  /* 0x000000042b28d825 */ /* 0x001fca00078e0028 */
[----:B------:R0:W2:Y:S01]  /*1010*/  @!P5 LDG.E.CONSTANT R47, desc[UR12][R40.64] ;  /* 0x0000000c282fd981 */ /* 0x0000a2000c1e9900 */
[C---:B------:R-:W-:Y:S01]  /*1020*/  VIADD R6, R2.reuse, 0x10 ;  /* 0x0000001002067836 */ /* 0x040fe20000000000 */
[C---:B------:R-:W-:Y:S02]  /*1030*/  IADD3 R43, PT, PT, R2.reuse, 0x18, RZ ;  /* 0x00000018022b7810 */ /* 0x040fe40007ffe0ff */
[----:B------:R-:W-:Y:S02]  /*1040*/  IADD3 R42, PT, PT, R2, 0x20, RZ ;  /* 0x00000020022a7810 */ /* 0x000fe40007ffe0ff */
[----:B------:R-:W-:Y:S02]  /*1050*/  LOP3.LUT R10, R6, 0xff, RZ, 0xc0, !PT ;  /* 0x000000ff060a7812 */ /* 0x000fe400078ec0ff */
[----:B------:R-:W-:Y:S02]  /*1060*/  LOP3.LUT R44, R43, 0xff, RZ, 0xc0, !PT ;  /* 0x000000ff2b2c7812 */ /* 0x000fe400078ec0ff */
[----:B0-----:R-:W-:Y:S01]  /*1070*/  LOP3.LUT R40, R42, 0xff, RZ, 0xc0, !PT ;  /* 0x000000ff2a287812 */ /* 0x001fe200078ec0ff */
[----:B------:R-:W-:Y:S01]  /*1080*/  IMAD R10, R10, 0x56, RZ ;  /* 0x000000560a0a7824 */ /* 0x000fe200078e02ff */
[----:B------:R-:W-:Y:S01]  /*1090*/  ISETP.GT.U32.AND P4, PT, R0, 0x2ef, PT ;  /* 0x000002ef0000780c */ /* 0x000fe20003f84070 */
[----:B------:R-:W-:Y:S01]  /*10a0*/  IMAD R44, R44, 0x56, RZ ;  /* 0x000000562c2c7824 */ /* 0x000fe200078e02ff */
[----:B------:R-:W-:Y:S01]  /*10b0*/  ISETP.GT.U32.AND P3, PT, R0, 0x26f, PT ;  /* 0x0000026f0000780c */ /* 0x000fe20003f64070 */
[----:B------:R-:W-:Y:S01]  /*10c0*/  IMAD R40, R40, 0x56, RZ ;  /* 0x0000005628287824 */ /* 0x000fe200078e02ff */
[----:B------:R-:W-:Y:S01]  /*10d0*/  SHF.R.U32.HI R45, RZ, 0x8, R10 ;  /* 0x00000008ff2d7819 */ /* 0x000fe2000001160a */
[----:B------:R-:W-:Y:S01]  /*10e0*/  VIADD R10, R2, 0x30 ;  /* 0x00000030020a7836 */ /* 0x000fe20000000000 */
[----:B------:R-:W-:-:S02]  /*10f0*/  ISETP.GT.U32.AND P2, PT, R0, 0x1ef, PT ;  /* 0x000001ef0000780c */ /* 0x000fc40003f44070 */
[----:B------:R-:W-:Y:S02]  /*1100*/  IADD3 R6, PT, PT, R6, R45, RZ ;  /* 0x0000002d06067210 */ /* 0x000fe40007ffe0ff */
[----:B------:R-:W-:Y:S02]  /*1110*/  SHF.R.U32.HI R51, RZ, 0x8, R40 ;  /* 0x00000008ff337819 */ /* 0x000fe40000011628 */
[----:B------:R-:W-:Y:S01]  /*1120*/  LOP3.LUT R46, R10, 0xff, RZ, 0xc0, !PT ;  /* 0x000000ff0a2e7812 */ /* 0x000fe200078ec0ff */
[----:B------:R-:W-:Y:S01]  /*1130*/  IMAD.SHL.U32 R6, R6, 0x40, RZ ;  /* 0x0000004006067824 */ /* 0x000fe200078e00ff */
[----:B------:R-:W-:Y:S02]  /*1140*/  IADD3 R42, PT, PT, R42, R51, RZ ;  /* 0x000000332a2a7210 */ /* 0x000fe40007ffe0ff */
[----:B------:R-:W-:Y:S01]  /*1150*/  ISETP.GT.U32.AND P1, PT, R0, 0x16f, PT ;  /* 0x0000016f0000780c */ /* 0x000fe20003f24070 */
[----:B------:R-:W-:Y:S01]  /*1160*/  IMAD R46, R46, 0x56, RZ ;  /* 0x000000562e2e7824 */ /* 0x000fe200078e02ff */
[----:B------:R-:W-:-:S02]  /*1170*/  LOP3.LUT R26, R6, 0xc0, RZ, 0xc0, !PT ;  /* 0x000000c0061a7812 */ /* 0x000fc400078ec0ff */
[----:B------:R-:W-:Y:S02]  /*1180*/  IADD3 R6, PT, PT, R2, 0x28, RZ ;  /* 0x0000002802067810 */ /* 0x000fe40007ffe0ff */
[----:B------:R-:W-:Y:S01]  /*1190*/  SHF.L.U32 R42, R42, 0x6, RZ ;  /* 0x000000062a2a7819 */ /* 0x000fe200000006ff */
[----:B------:R-:W-:Y:S01]  /*11a0*/  IMAD R45, R45, 0x540, R26 ;  /* 0x000005402d2d7824 */ /* 0x000fe200078e021a */
[----:B------:R-:W-:Y:S02]  /*11b0*/  LOP3.LUT R41, R6, 0xff, RZ, 0xc0, !PT ;  /* 0x000000ff06297812 */ /* 0x000fe400078ec0ff */
[----:B------:R-:W-:Y:S01]  /*11c0*/  SHF.R.U32.HI R26, RZ, 0x8, R44 ;  /* 0x00000008ff1a7819 */ /* 0x000fe2000001162c */
[----:B------:R-:W-:Y:S01]  /*11d0*/  @!P4 IMAD.IADD R45, R45, 0x1, R22 ;  /* 0x000000012d2dc824 */ /* 0x000fe200078e0216 */
[----:B------:R-:W-:Y:S01]  /*11e0*/  LOP3.LUT R42, R42, 0xc0, RZ, 0xc0, !PT ;  /* 0x000000c02a2a7812 */ /* 0x000fe200078ec0ff */
[----:B------:R-:W-:Y:S01]  /*11f0*/  IMAD R41, R41, 0x56, RZ ;  /* 0x0000005629297824 */ /* 0x000fe200078e02ff */
[----:B------:R-:W-:-:S02]  /*1200*/  IADD3 R43, PT, PT, R43, R26, RZ ;  /* 0x0000001a2b2b7210 */ /* 0x000fc40007ffe0ff */
[----:B------:R-:W-:Y:S01]  /*1210*/  SHF.R.U32.HI R49, RZ, 0x8, R46 ;  /* 0x00000008ff317819 */ /* 0x000fe2000001162e */
[----:B------:R-:W-:Y:S01]  /*1220*/  IMAD R51, R51, 0x540, R42 ;  /* 0x0000054033337824 */ /* 0x000fe200078e022a */
[----:B------:R-:W-:Y:S01]  /*1230*/  SHF.R.U32.HI R53, RZ, 0x8, R41 ;  /* 0x00000008ff357819 */ /* 0x000fe20000011629 */
[----:B------:R-:W-:Y:S01]  /*1240*/  IMAD.SHL.U32 R43, R43, 0x40, RZ ;  /* 0x000000402b2b7824 */ /* 0x000fe200078e00ff */
[----:B------:R-:W-:Y:S01]  /*1250*/  ISETP.GT.U32.AND P6, PT, R0, 0x6f, PT ;  /* 0x0000006f0000780c */ /* 0x000fe20003fc4070 */
[----:B------:R-:W-:Y:S01]  /*1260*/  IMAD.IADD R10, R10, 0x1, R49 ;  /* 0x000000010a0a7824 */ /* 0x000fe200078e0231 */
[----:B------:R-:W-:Y:S02]  /*1270*/  IADD3 R40, PT, PT, R6, R53, RZ ;  /* 0x0000003506287210 */ /* 0x000fe40007ffe0ff */
[----:B------:R-:W-:Y:S02]  /*1280*/  LOP3.LUT R43, R43, 0xc0, RZ, 0xc0, !PT ;  /* 0x000000c02b2b7812 */ /* 0x000fe400078ec0ff */
[----:B------:R-:W-:-:S02]  /*1290*/  SHF.L.U32 R40, R40, 0x6, RZ ;  /* 0x0000000628287819 */ /* 0x000fc400000006ff */
[----:B------:R-:W-:Y:S01]  /*12a0*/  SHF.L.U32 R10, R10, 0x6, RZ ;  /* 0x000000060a0a7819 */ /* 0x000fe200000006ff */
[----:B------:R-:W-:Y:S01]  /*12b0*/  IMAD R6, R26, 0x540, R43 ;  /* 0x000005401a067824 */ /* 0x000fe200078e022b */
[----:B------:R-:W-:Y:S01]  /*12c0*/  LOP3.LUT R50, R40, 0xc0, RZ, 0xc0, !PT ;  /* 0x000000c028327812 */ /* 0x000fe200078ec0ff */
[----:B------:R-:W0:Y:S01]  /*12d0*/  @!P4 LDC.64 R42, c[0x0][0x388] ;  /* 0x0000e200ff2acb82 */ /* 0x000e220000000a00 */
[----:B------:R-:W-:Y:S02]  /*12e0*/  LOP3.LUT R10, R10, 0xc0, RZ, 0xc0, !PT ;  /* 0x000000c00a0a7812 */ /* 0x000fe400078ec0ff */
[-C--:B------:R-:W-:Y:S01]  /*12f0*/  @!P2 IADD3 R51, PT, PT, R51, R22.reuse, RZ ;  /* 0x000000163333a210 */ /* 0x080fe20007ffe0ff */
[----:B------:R-:W-:Y:S01]  /*1300*/  IMAD R50, R53, 0x540, R50 ;  /* 0x0000054035327824 */ /* 0x000fe200078e0232 */
[----:B------:R-:W-:Y:S01]  /*1310*/  @!P3 IADD3 R53, PT, PT, R6, R22, RZ ;  /* 0x000000160635b210 */ /* 0x000fe20007ffe0ff */
[----:B------:R-:W-:Y:S02]  /*1320*/  IMAD R26, R49, 0x540, R10 ;  /* 0x00000540311a7824 */ /* 0x000fe400078e020a */
[----:B------:R-:W1:Y:S08]  /*1330*/  @!P3 LDC.64 R40, c[0x0][0x388] ;  /* 0x0000e200ff28bb82 */ /* 0x000e700000000a00 */
[----:B------:R-:W3:Y:S01]  /*1340*/  @!P2 LDC.64 R48, c[0x0][0x388] ;  /* 0x0000e200ff30ab82 */ /* 0x000ee20000000a00 */
[----:B0-----:R-:W-:-:S07]  /*1350*/  @!P4 IMAD.WIDE.U32 R42, R45, 0x4, R42 ;  /* 0x000000042d2ac825 */ /* 0x001fce00078e002a */
[----:B------:R-:W0:Y:S01]  /*1360*/  @!P1 LDC.64 R44, c[0x0][0x388] ;  /* 0x0000e200ff2c9b82 */ /* 0x000e220000000a00 */
[----:B------:R-:W4:Y:S01]  /*1370*/  @!P4 LDG.E.CONSTANT R6, desc[UR12][R42.64] ;  /* 0x0000000c2a06c981 */ /* 0x000f22000c1e9900 */
[----:B-1----:R-:W-:-:S05]  /*1380*/  @!P3 IMAD.WIDE.U32 R40, R53, 0x4, R40 ;  /* 0x000000043528b825 */ /* 0x002fca00078e0028 */
[----:B------:R1:W5:Y:S02]  /*1390*/  @!P3 LDG.E.CONSTANT R10, desc[UR12][R40.64] ;  /* 0x0000000c280ab981 */ /* 0x000364000c1e9900 */
[----:B-1----:R-:W1:Y:S01]  /*13a0*/  @!P6 LDC.64 R40, c[0x0][0x388] ;  /* 0x0000e200ff28eb82 */ /* 0x002e620000000a00 */
[----:B---3--:R-:W-:-:S04]  /*13b0*/  @!P2 IMAD.WIDE.U32 R48, R51, 0x4, R48 ;  /* 0x000000043330a825 */ /* 0x008fc800078e0030 */
[----:B------:R-:W-:Y:S01]  /*13c0*/  @!P1 IMAD.IADD R51, R50, 0x1, R22 ;  /* 0x0000000132339824 */ /* 0x000fe200078e0216 */
[----:B------:R-:W-:Y:S01]  /*13d0*/  @P0 IADD3 R53, PT, PT, R5, R22, RZ ;  /* 0x0000001605350210 */ /* 0x000fe20007ffe0ff */
[----:B------:R-:W3:Y:S02]  /*13e0*/  @!P2 LDG.E.CONSTANT R49, desc[UR12][R48.64] ;  /* 0x0000000c3031a981 */ /* 0x000ee4000c1e9900 */
[----:B0-----:R-:W-:-:S04]  /*13f0*/  @!P1 IMAD.WIDE.U32 R44, R51, 0x4, R44 ;  /* 0x00000004332c9825 */ /* 0x001fc800078e002c */
[----:B------:R-:W-:Y:S02]  /*1400*/  @!P6 IMAD.IADD R51, R4, 0x1, R22 ;  /* 0x000000010433e824 */ /* 0x000fe400078e0216 */
[----:B------:R-:W3:Y:S02]  /*1410*/  @!P1 LDG.E.CONSTANT R45, desc[UR12][R44.64] ;  /* 0x0000000c2c2d9981 */ /* 0x000ee4000c1e9900 */
[----:B-1----:R-:W-:-:S06]  /*1420*/  @!P6 IMAD.WIDE.U32 R40, R51, 0x4, R40 ;  /* 0x000000043328e825 */ /* 0x002fcc00078e0028 */
[----:B------:R-:W3:Y:S04]  /*1430*/  @!P6 LDG.E.CONSTANT R41, desc[UR12][R40.64] ;  /* 0x0000000c2829e981 */ /* 0x000ee8000c1e9900 */
[----:B--2---:R0:W-:Y:S01]  /*1440*/  @!P5 STS [R20+0x200], R47 ;  /* 0x0002002f1400d388 */ /* 0x0041e20000000800 */
[----:B------:R-:W-:Y:S01]  /*1450*/  ISETP.GT.U32.AND P5, PT, R0, 0xef, PT ;  /* 0x000000ef0000780c */ /* 0x000fe20003fa4070 */
[----:B0-----:R-:W0:-:S12]  /*1460*/  @P0 LDC.64 R46, c[0x0][0x388] ;  /* 0x0000e200ff2e0b82 */ /* 0x001e180000000a00 */
[----:B------:R-:W1:Y:S01]  /*1470*/  @!P5 LDC.64 R42, c[0x0][0x388] ;  /* 0x0000e200ff2adb82 */ /* 0x000e620000000a00 */
[----:B------:R-:W-:Y:S01]  /*1480*/  @!P5 IADD3 R26, PT, PT, R26, R22, RZ ;  /* 0x000000161a1ad210 */ /* 0x000fe20007ffe0ff */
[----:B0-----:R-:W-:-:S06]  /*1490*/  @P0 IMAD.WIDE.U32 R46, R53, 0x4, R46 ;  /* 0x00000004352e0825 */ /* 0x001fcc00078e002e */
[----:B------:R-:W2:Y:S01]  /*14a0*/  @P0 LDG.E.CONSTANT R47, desc[UR12][R46.64] ;  /* 0x0000000c2e2f0981 */ /* 0x000ea2000c1e9900 */
[----:B-1----:R-:W-:-:S06]  /*14b0*/  @!P5 IMAD.WIDE.U32 R42, R26, 0x4, R42 ;  /* 0x000000041a2ad825 */ /* 0x002fcc00078e002a */
[----:B------:R-:W2:Y:S01]  /*14c0*/  @!P5 LDG.E.CONSTANT R43, desc[UR12][R42.64] ;  /* 0x0000000c2a2bd981 */ /* 0x000ea2000c1e9900 */
[----:B------:R-:W-:-:S03]  /*14d0*/  UMOV UR5, URZ ;  /* 0x000000ff00057c82 */ /* 0x000fc60008000000 */
[----:B----4-:R0:W-:Y:S04]  /*14e0*/  @!P4 STS [R20+0x400], R6 ;  /* 0x000400061400c388 */ /* 0x0101e80000000800 */
[----:B-----5:R0:W-:Y:S04]  /*14f0*/  @!P3 STS [R20+0x600], R10 ;  /* 0x0006000a1400b388 */ /* 0x0201e80000000800 */
[----:B---3--:R0:W-:Y:S04]  /*1500*/  @!P2 STS [R20+0x800], R49 ;  /* 0x000800311400a388 */ /* 0x0081e80000000800 */
[----:B------:R0:W-:Y:S04]  /*1510*/  @!P1 STS [R20+0xa00], R45 ;  /* 0x000a002d14009388 */ /* 0x0001e80000000800 */
[----:B------:R0:W-:Y:S04]  /*1520*/  @!P6 STS [R20+0xe00], R41 ;  /* 0x000e00291400e388 */ /* 0x0001e80000000800 */
[----:B--2---:R0:W-:Y:S04]  /*1530*/  @P0 STS [R20], R47 ;  /* 0x0000002f14000388 */ /* 0x0041e80000000800 */
[----:B------:R0:W-:Y:S01]  /*1540*/  @!P5 STS [R20+0xc00], R43 ;  /* 0x000c002b1400d388 */ /* 0x0001e20000000800 */
[----:B------:R-:W-:Y:S06]  /*1550*/  BAR.SYNC.DEFER_BLOCKING 0x0 ;  /* 0x0000000000007b1d */ /* 0x000fec0000010000 */
.L_x_11:
[----:B------:R-:W1:Y:S01]  /*1560*/  S2UR UR15, SR_CgaCtaId ;  /* 0x00000000000f79c3 */ /* 0x000e620000008800 */
[----:B0-----:R-:W-:Y:S01]  /*1570*/  MOV R6, UR5 ;  /* 0x0000000500067c02 */ /* 0x001fe20008000f00 */
[----:B------:R-:W-:Y:S01]  /*1580*/  UMOV UR6, 0x400 ;  /* 0x0000040000067882 */ /* 0x000fe20000000000 */
[----:B------:R-:W-:Y:S01]  /*1590*/  UMOV UR7, UR5 ;  /* 0x0000000500077c82 */ /* 0x000fe20008000000 */
[----:B------:R-:W-:Y:S02]  /*15a0*/  UIADD3 UR14, UPT, UPT, UR6, 0x5100, URZ ;  /* 0x00005100060e7890 */ /* 0x000fe4000fffe0ff */
[----:B------:R-:W-:Y:S01]  /*15b0*/  UIADD3 UR5, UPT, UPT, UR5, 0x1, URZ ;  /* 0x0000000105057890 */ /* 0x000fe2000fffe0ff */
[----:B------:R-:W-:-:S03]  /*15c0*/  IMAD R6, R6, 0x150, R19 ;  /* 0x0000015006067824 */ /* 0x000fc600078e0213 */
[----:B------:R-:W-:Y:S02]  /*15d0*/  UISETP.NE.AND UP1, UPT, UR5, 0x3, UPT ;  /* 0x000000030500788c */ /* 0x000fe4000bf25270 */
[----:B-1----:R-:W-:Y:S02]  /*15e0*/  ULEA UR16, UR15, UR6, 0x18 ;  /* 0x000000060f107291 */ /* 0x002fe4000f8ec0ff */
[----:B------:R-:W-:Y:S01]  /*15f0*/  ULEA UR14, UR15, UR14, 0x18 ;  /* 0x0000000e0f0e7291 */ /* 0x000fe2000f8ec0ff */
[----:B------:R-:W-:-:S11]  /*1600*/  UMOV UR6, URZ ;  /* 0x000000ff00067c82 */ /* 0x000fd60008000000 */
.L_x_10:
[----:B------:R-:W-:Y:S01]  /*1610*/  MOV R10, UR6 ;  /* 0x00000006000a7c02 */ /* 0x000fe20008000f00 */
[----:B------:R-:W-:Y:S01]  /*1620*/  IMAD.U32 R41, RZ, RZ, UR6 ;  /* 0x00000006ff297e24 */ /* 0x000fe2000f8e00ff */
[----:B------:R-:W-:Y:S01]  /*1630*/  MOV R43, UR7 ;  /* 0x00000007002b7c02 */ /* 0x000fe20008000f00 */
[----:B------:R-:W-:Y:S02]  /*1640*/  UIADD3 UR6, UPT, UPT, UR6, 0x1, URZ ;  /* 0x0000000106067890 */ /* 0x000fe4000fffe0ff */
[----:B------:R-:W-:Y:S02]  /*1650*/  IMAD R10, R10, 0x9, R3 ;  /* 0x000000090a0a7824 */ /* 0x000fe400078e0203 */
[----:B------:R-:W-:Y:S01]  /*1660*/  IMAD R22, R41, 0x30, R6 ;  /* 0x0000003029167824 */ /* 0x000fe200078e0206 */
[----:B------:R-:W-:Y:S01]  /*1670*/  UISETP.NE.AND UP0, UPT, UR6, 0x7, UPT ;  /* 0x000000070600788c */ /* 0x000fe2000bf05270 */
[----:B------:R-:W-:-:S03]  /*1680*/  IMAD R26, R43, 0x51, R10 ;  /* 0x000000512b1a7824 */ /* 0x000fc600078e020a */
[----:B------:R-:W-:Y:S02]  /*1690*/  LEA R10, R22, UR14, 0x2 ;  /* 0x0000000e160a7c11 */ /* 0x000fe4000f8e10ff */
[----:B------:R-:W-:-:S03]  /*16a0*/  LEA R22, R26, UR16, 0x2 ;  /* 0x000000101a167c11 */ /* 0x000fc6000f8e10ff */
[----:B------:R-:W-:Y:S04]  /*16b0*/  LDS R40, [R10] ;  /* 0x000000000a287984 */ /* 0x000fe80000000800 */
[----:B------:R-:W0:Y:S04]  /*16c0*/  LDS R26, [R22] ;  /* 0x00000000161a7984 */ /* 0x000e280000000800 */
[----:B------:R-:W1:Y:S04]  /*16d0*/  LDS R42, [R22+0x144] ;  /* 0x00014400162a7984 */ /* 0x000e680000000800 */
[----:B------:R-:W2:Y:S04]  /*16e0*/  LDS R43, [R22+0x48] ;  /* 0x00004800162b7984 */ /* 0x000ea80000000800 */
[----:B------:R-:W3:Y:S04]  /*16f0*/  LDS R41, [R22+0x18c] ;  /* 0x00018c0016297984 */ /* 0x000ee80000000800 */
[----:B------:R-:W4:Y:S04]  /*1700*/  LDS R48, [R22+0x3cc] ;  /* 0x0003cc0016307984 */ /* 0x000f280000000800 */
[----:B------:R-:W5:Y:S04]  /*1710*/  LDS R46, [R22+0x414] ;  /* 0x00041400162e7984 */ /* 0x000f680000000800 */
[----:B------:R-:W5:Y:S04]  /*1720*/  LDS R47, [R22+0x510] ;  /* 0x00051000162f7984 */ /* 0x000f680000000800 */
[----:B------:R-:W5:Y:S04]  /*1730*/  LDS R44, [R22+0x654] ;  /* 0x00065400162c7984 */ /* 0x000f680000000800 */
[----:B------:R-:W5:Y:S04]  /*1740*/  LDS R45, [R22+0x558] ;  /* 0x00055800162d7984 */ /* 0x000f680000000800 */
[----:B------:R-:W5:Y:S01]  /*1750*/  LDS R49, [R22+0x2d0] ;  /* 0x0002d00016317984 */ /* 0x000f620000000800 */
[----:B0-----:R-:W-:-:S03]  /*1760*/  FFMA R39, R40, R26, R39 ;  /* 0x0000001a28277223 */ /* 0x001fc60000000027 */
[----:B------:R-:W0:Y:S01]  /*1770*/  LDS R51, [R22+0x288] ;  /* 0x0002880016337984 */ /* 0x000e220000000800 */
[----:B-1----:R-:W-:-:S03]  /*1780*/  FFMA R37, R40, R42, R37 ;  /* 0x0000002a28257223 */ /* 0x002fc60000000025 */
[----:B------:R-:W1:Y:S01]  /*1790*/  LDS R26, [R22+0x8dc] ;  /* 0x0008dc00161a7984 */ /* 0x000e620000000800 */
[----:B--2---:R-:W-:-:S03]  /*17a0*/  FFMA R36, R40, R43, R36 ;  /* 0x0000002b28247223 */ /* 0x004fc60000000024 */
[----:B------:R-:W2:Y:S01]  /*17b0*/  LDS R42, [R22+0x798] ;  /* 0x00079800162a7984 */ /* 0x000ea20000000800 */
[----:B---3--:R-:W-:-:S03]  /*17c0*/  FFMA R35, R40, R41, R35 ;  /* 0x0000002928237223 */ /* 0x008fc60000000023 */
[----:B------:R-:W3:Y:S01]  /*17d0*/  LDS R43, [R22+0x69c] ;  /* 0x00069c00162b7984 */ /* 0x000ee20000000800 */
[----:B----4-:R-:W-:-:S03]  /*17e0*/  FFMA R33, R40, R48, R33 ;  /* 0x0000003028217223 */ /* 0x010fc60000000021 */
[----:B------:R-:W4:Y:S01]  /*17f0*/  LDS R41, [R22+0x7e0] ;  /* 0x0007e00016297984 */ /* 0x000f220000000800 */
[----:B-----5:R-:W-:-:S03]  /*1800*/  FFMA R31, R40, R46, R31 ;  /* 0x0000002e281f7223 */ /* 0x020fc6000000001f */
[----:B------:R-:W5:Y:S01]  /*1810*/  LDS R48, [R22+0xa68] ;  /* 0x000a680016307984 */ /* 0x000f620000000800 */
[----:B------:R-:W-:-:S03]  /*1820*/  FFMA R30, R40, R47, R30 ;  /* 0x0000002f281e7223 */ /* 0x000fc6000000001e */
[----:B------:R-:W5:Y:S01]  /*1830*/  LDS R46, [R22+0xbac] ;  /* 0x000bac00162e7984 */ /* 0x000f620000000800 */
[----:B------:R-:W-:-:S03]  /*1840*/  FFMA R29, R40, R44, R29 ;  /* 0x0000002c281d7223 */ /* 0x000fc6000000001d */
[----:B------:R-:W5:Y:S01]  /*1850*/  LDS R47, [R22+0xb64] ;  /* 0x000b6400162f7984 */ /* 0x000f620000000800 */
[----:B------:R-:W-:-:S03]  /*1860*/  FFMA R24, R40, R45, R24 ;  /* 0x0000002d28187223 */ /* 0x000fc60000000018 */
[----:B------:R-:W5:Y:S01]  /*1870*/  LDS R44, [R22+0xdec] ;  /* 0x000dec00162c7984 */ /* 0x000f620000000800 */
[----:B------:R-:W-:-:S03]  /*1880*/  FFMA R32, R40, R49, R32 ;  /* 0x0000003128207223 */ /* 0x000fc60000000020 */
[----:B------:R-:W5:Y:S04]  /*1890*/  LDS R45, [R22+0xca8] ;  /* 0x000ca800162d7984 */ /* 0x000f680000000800 */
[----:B------:R-:W5:Y:S01]  /*18a0*/  LDS R50, [R22+0x924] ;  /* 0x0009240016327984 */ /* 0x000f620000000800 */
[C---:B0-----:R-:W-:Y:S01]  /*18b0*/  FFMA R34, R40.reuse, R51, R34 ;  /* 0x0000003328227223 */ /* 0x041fe20000000022 */
[C---:B-1----:R-:W-:Y:S02]  /*18c0*/  FFMA R15, R40.reuse, R26, R15 ;  /* 0x0000001a280f7223 */ /* 0x042fe4000000000f */
[----:B------:R-:W0:Y:S01]  /*18d0*/  LDS R49, [R22+0xf78] ;  /* 0x000f780016317984 */ /* 0x000e220000000800 */
[----:B--2---:R-:W-:-:S03]  /*18e0*/  FFMA R17, R40, R42, R17 ;  /* 0x0000002a28117223 */ /* 0x004fc60000000011 */
[----:B------:R-:W1:Y:S01]  /*18f0*/  LDS R26, [R22+0xf30] ;  /* 0x000f3000161a7984 */ /* 0x000e620000000800 */
[----:B---3--:R-:W-:-:S03]  /*1900*/  FFMA R16, R40, R43, R16 ;  /* 0x0000002b28107223 */ /* 0x008fc60000000010 */
[----:B------:R-:W2:Y:S01]  /*1910*/  LDS R42, [R22+0xe34] ;  /* 0x000e3400162a7984 */ /* 0x000ea20000000800 */
[----:B----4-:R-:W-:-:S03]  /*1920*/  FFMA R14, R40, R41, R14 ;  /* 0x00000029280e7223 */ /* 0x010fc6000000000e */
[----:B------:R-:W3:Y:S01]  /*1930*/  LDS R43, [R22+0xcf0] ;  /* 0x000cf000162b7984 */ /* 0x000ee20000000800 */
[----:B-----5:R-:W-:-:S03]  /*1940*/  FFMA R11, R40, R48, R11 ;  /* 0x00000030280b7223 */ /* 0x020fc6000000000b */
[----:B------:R-:W4:Y:S01]  /*1950*/  LDS R41, [R22+0x1074] ;  /* 0x0010740016297984 */ /* 0x000f220000000800 */
[----:B------:R-:W-:-:S03]  /*1960*/  FFMA R23, R40, R46, R23 ;  /* 0x0000002e28177223 */ /* 0x000fc60000000017 */
[----:B------:R-:W-:Y:S01]  /*1970*/  LDS R48, [R22+0x148] ;  /* 0x0001480016307984 */ /* 0x000fe20000000800 */
[----:B------:R-:W-:-:S03]  /*1980*/  FFMA R12, R40, R47, R12 ;  /* 0x0000002f280c7223 */ /* 0x000fc6000000000c */
[----:B------:R-:W-:Y:S01]  /*1990*/  LDS R46, [R22+0x190] ;  /* 0x00019000162e7984 */ /* 0x000fe20000000800 */
[----:B------:R-:W-:-:S03]  /*19a0*/  FFMA R9, R40, R44, R9 ;  /* 0x0000002c28097223 */ /* 0x000fc60000000009 */
[----:B------:R-:W-:Y:S01]  /*19b0*/  LDS R47, [R22+0x4] ;  /* 0x00000400162f7984 */ /* 0x000fe20000000800 */
[----:B------:R-:W-:-:S03]  /*19c0*/  FFMA R18, R40, R45, R18 ;  /* 0x0000002d28127223 */ /* 0x000fc60000000012 */
[----:B------:R-:W-:Y:S01]  /*19d0*/  LDS R44, [R22+0x3d0] ;  /* 0x0003d000162c7984 */ /* 0x000fe20000000800 */
[----:B------:R-:W-:-:S03]  /*19e0*/  FFMA R13, R40, R50, R13 ;  /* 0x00000032280d7223 */ /* 0x000fc6000000000d */
[----:B------:R-:W-:Y:S04]  /*19f0*/  LDS R45, [R22+0x28c] ;  /* 0x00028c00162d7984 */ /* 0x000fe80000000800 */
        /* <DEDUP_REMOVED lines=9> */
[----:B------:R-:W3:Y:S04]  /*1a90*/  LDS R43, [R22+0x4c] ;  /* 0x00004c00162b7984 */ /* 0x000ee80000000800 */
[----:B------:R-:W4:Y:S04]  /*1aa0*/  LDS R41, [R22+0x2d4] ;  /* 0x0002d40016297984 */ /* 0x000f280000000800 */
[----:B------:R-:W4:Y:S04]  /*1ab0*/  LDS R49, [R22+0x55c] ;  /* 0x00055c0016317984 */ /* 0x000f280000000800 */
[----:B------:R-:W4:Y:S04]  /*1ac0*/  LDS R50, [R22+0x79c] ;  /* 0x00079c0016327984 */ /* 0x000f280000000800 */
[----:B------:R-:W-:Y:S01]  /*1ad0*/  LDS R10, [R10+0x80] ;  /* 0x000080000a0a7984 */ /* 0x000fe20000000800 */
[----:B-----5:R-:W-:-:S03]  /*1ae0*/  FFMA R21, R40, R52, R21 ;  /* 0x0000003428157223 */ /* 0x020fc60000000015 */
[----:B------:R-:W5:Y:S01]  /*1af0*/  LDS R52, [R22+0x658] ;  /* 0x0006580016347984 */ /* 0x000f620000000800 */
[----:B0-----:R-:W-:-:S03]  /*1b00*/  FFMA R38, R40, R51, R38 ;  /* 0x0000003328267223 */ /* 0x001fc60000000026 */
[----:B------:R-:W0:Y:S01]  /*1b10*/  LDS R40, [R22+0xbb0] ;  /* 0x000bb00016287984 */ /* 0x000e220000000800 */
[C---:B-1----:R-:W-:Y:S01]  /*1b20*/  FFMA R39, R26.reuse, R47, R39 ;  /* 0x0000002f1a277223 */ /* 0x042fe20000000027 */
[C---:B------:R-:W-:Y:S01]  /*1b30*/  FFMA R37, R26.reuse, R48, R37 ;  /* 0x000000301a257223 */ /* 0x040fe20000000025 */
[C---:B------:R-:W-:Y:S01]  /*1b40*/  FFMA R35, R26.reuse, R46, R35 ;  /* 0x0000002e1a237223 */ /* 0x040fe20000000023 */
[C---:B------:R-:W-:Y:S01]  /*1b50*/  FFMA R34, R26.reuse, R45, R34 ;  /* 0x0000002d1a227223 */ /* 0x040fe20000000022 */
[C---:B------:R-:W-:Y:S01]  /*1b60*/  FFMA R33, R26.reuse, R44, R33 ;  /* 0x0000002c1a217223 */ /* 0x040fe20000000021 */
[C---:B--2---:R-:W-:Y:S01]  /*1b70*/  FFMA R31, R26.reuse, R42, R31 ;  /* 0x0000002a1a1f7223 */ /* 0x044fe2000000001f */
[----:B------:R-:W1:Y:S01]  /*1b80*/  LDS R47, [R22+0x6a0] ;  /* 0x0006a000162f7984 */ /* 0x000e620000000800 */
[----:B---3--:R-:W-:-:S03]  /*1b90*/  FFMA R36, R26, R43, R36 ;  /* 0x0000002b1a247223 */ /* 0x008fc60000000024 */
[----:B------:R-:W2:Y:S01]  /*1ba0*/  LDS R43, [R22+0x514] ;  /* 0x00051400162b7984 */ /* 0x000ea20000000800 */
[----:B----4-:R-:W-:-:S03]  /*1bb0*/  FFMA R32, R26, R41, R32 ;  /* 0x000000291a207223 */ /* 0x010fc60000000020 */
[----:B------:R-:W3:Y:S01]  /*1bc0*/  LDS R48, [R22+0x8e0] ;  /* 0x0008e00016307984 */ /* 0x000ee20000000800 */
[----:B------:R-:W-:-:S03]  /*1bd0*/  FFMA R24, R26, R49, R24 ;  /* 0x000000311a187223 */ /* 0x000fc60000000018 */
[----:B------:R-:W4:Y:S01]  /*1be0*/  LDS R45, [R22+0x7e4] ;  /* 0x0007e400162d7984 */ /* 0x000f220000000800 */
[----:B------:R-:W-:-:S03]  /*1bf0*/  FFMA R17, R26, R50, R17 ;  /* 0x000000321a117223 */ /* 0x000fc60000000011 */
[----:B------:R-:W4:Y:S04]  /*1c00*/  LDS R46, [R22+0x928] ;  /* 0x00092800162e7984 */ /* 0x000f280000000800 */
[----:B------:R-:W4:Y:S04]  /*1c10*/  LDS R44, [R22+0xa24] ;  /* 0x000a2400162c7984 */ /* 0x000f280000000800 */
[----:B------:R-:W4:Y:S01]  /*1c20*/  LDS R41, [R22+0xb68] ;  /* 0x000b680016297984 */ /* 0x000f220000000800 */
[----:B-----5:R-:W-:-:S03]  /*1c30*/  FFMA R29, R26, R52, R29 ;  /* 0x000000341a1d7223 */ /* 0x020fc6000000001d */
        /* <DEDUP_REMOVED lines=12> */
[----:B------:R-:W-:-:S03]  /*1d00*/  FFMA R13, R26, R46, R13 ;  /* 0x0000002e1a0d7223 */ /* 0x000fc6000000000d */
[----:B------:R-:W4:Y:S01]  /*1d10*/  LDS R45, [R22+0x10c0] ;  /* 0x0010c000162d7984 */ /* 0x000f220000000800 */
[----:B------:R-:W-:-:S03]  /*1d20*/  FFMA R21, R26, R44, R21 ;  /* 0x0000002c1a157223 */ /* 0x000fc60000000015 */
[----:B------:R-:W4:Y:S01]  /*1d30*/  LDS R46, [R22+0xf34] ;  /* 0x000f3400162e7984 */ /* 0x000f220000000800 */
[----:B------:R-:W-:-:S03]  /*1d40*/  FFMA R12, R26, R41, R12 ;  /* 0x000000291a0c7223 */ /* 0x000fc6000000000c */
[----:B------:R-:W4:Y:S01]  /*1d50*/  LDS R44, [R22+0x1078] ;  /* 0x00107800162c7984 */ /* 0x000f220000000800 */
[----:B-----5:R-:W-:-:S03]  /*1d60*/  FFMA R11, R26, R42, R11 ;  /* 0x0000002a1a0b7223 */ /* 0x020fc6000000000b */
[----:B------:R-:W5:Y:S01]  /*1d70*/  LDS R41, [R22+0x50] ;  /* 0x0000500016297984 */ /* 0x000f620000000800 */
[----:B------:R-:W-:-:S03]  /*1d80*/  FFMA R18, R26, R51, R18 ;  /* 0x000000331a127223 */ /* 0x000fc60000000012 */
        /* <DEDUP_REMOVED lines=22> */
[----:B------:R-:W0:Y:S04]  /*1ef0*/  LDS R42, [R22+0x65c] ;  /* 0x00065c00162a7984 */ /* 0x000e280000000800 */
[----:B------:R-:W0:Y:S01]  /*1f00*/  LDS R41, [R22+0x7e8] ;  /* 0x0007e80016297984 */ /* 0x000e220000000800 */
[C---:B-1----:R-:W-:Y:S01]  /*1f10*/  FFMA R17, R10.reuse, R40, R17 ;  /* 0x000000280a117223 */ /* 0x042fe20000000011 */
[C---:B--2---:R-:W-:Y:S02]  /*1f20*/  FFMA R32, R10.reuse, R49, R32 ;  /* 0x000000310a207223 */ /* 0x044fe40000000020 */
        /* <DEDUP_REMOVED lines=17> */
[----:B------:R-:W-:-:S03]  /*2040*/  FFMA R14, R10, R41, R14 ;  /* 0x000000290a0e7223 */ /* 0x000fc6000000000e */
[----:B------:R-:W0:Y:S04]  /*2050*/  LDS R42, [R22+0xe3c] ;  /* 0x000e3c00162a7984 */ /* 0x000e280000000800 */
[----:B------:R-:W0:Y:S01]  /*2060*/  LDS R26, [R22+0x107c] ;  /* 0x00107c00161a7984 */ /* 0x000e220000000800 */
[----:B-1----:R-:W-:-:S03]  /*2070*/  FFMA R13, R10, R51, R13 ;  /* 0x000000330a0d7223 */ /* 0x002fc6000000000d */
[----:B------:R-:W1:Y:S01]  /*2080*/  LDS R41, [R22+0x10c4] ;  /* 0x0010c40016297984 */ /* 0x000e620000000800 */
[----:B--2---:R-:W-:-:S03]  /*2090*/  FFMA R21, R10, R50, R21 ;  /* 0x000000320a157223 */ /* 0x004fc60000000015 */
[----:B------:R-:W2:Y:S01]  /*20a0*/  LDS R43, [R22+0xf80] ;  /* 0x000f8000162b7984 */ /* 0x000ea20000000800 */
[C---:B---3--:R-:W-:Y:S01]  /*20b0*/  FFMA R12, R10.reuse, R49, R12 ;  /* 0x000000310a0c7223 */ /* 0x048fe2000000000c */
[C---:B----4-:R-:W-:Y:S01]  /*20c0*/  FFMA R8, R10.reuse, R47, R8 ;  /* 0x0000002f0a087223 */ /* 0x050fe20000000008 */
[C---:B------:R-:W-:Y:S01]  /*20d0*/  FFMA R11, R10.reuse, R48, R11 ;  /* 0x000000300a0b7223 */ /* 0x040fe2000000000b */
[C---:B------:R-:W-:Y:S01]  /*20e0*/  FFMA R18, R10.reuse, R45, R18 ;  /* 0x0000002d0a127223 */ /* 0x040fe20000000012 */
[C---:B-----5:R-:W-:Y:S01]  /*20f0*/  FFMA R9, R10.reuse, R46, R9 ;  /* 0x0000002e0a097223 */ /* 0x060fe20000000009 */
[C---:B------:R-:W-:Y:S01]  /*2100*/  FFMA R23, R10.reuse, R44, R23 ;  /* 0x0000002c0a177223 */ /* 0x040fe20000000017 */
[C---:B0-----:R-:W-:Y:S01]  /*2110*/  FFMA R25, R10.reuse, R40, R25 ;  /* 0x000000280a197223 */ /* 0x041fe20000000019 */
[C---:B------:R-:W-:Y:S01]  /*2120*/  FFMA R7, R10.reuse, R42, R7 ;  /* 0x0000002a0a077223 */ /* 0x040fe20000000007 */
[C---:B------:R-:W-:Y:S01]  /*2130*/  FFMA R27, R10.reuse, R26, R27 ;  /* 0x0000001a0a1b7223 */ /* 0x040fe2000000001b */
[C---:B-1----:R-:W-:Y:S01]  /*2140*/  FFMA R38, R10.reuse, R41, R38 ;  /* 0x000000290a267223 */ /* 0x042fe20000000026 */
[----:B--2---:R-:W-:Y:S01]  /*2150*/  FFMA R28, R10, R43, R28 ;  /* 0x0000002b0a1c7223 */ /* 0x004fe2000000001c */
[----:B------:R-:W-:Y:S06]  /*2160*/  BRA.U UP0, `(.L_x_10) ;  /* 0xfffffff500287547 */ /* 0x000fec000b83ffff */
[----:B------:R-:W-:Y:S05]  /*2170*/  BRA.U UP1, `(.L_x_11) ;  /* 0xfffffff101f87547 */ /* 0x000fea000b83ffff */
[----:B------:R-:W-:-:S04]  /*2180*/  UIADD3 UR4, UPT, UPT, UR4, 0x1, URZ ;  /* 0x0000000104047890 */ /* 0x000fc8000fffe0ff */
[----:B------:R-:W-:-:S09]  /*2190*/  UISETP.NE.AND UP0, UPT, UR4, 0x7, UPT ;  /* 0x000000070400788c */ /* 0x000fd2000bf05270 */
[----:B------:R-:W-:Y:S05]  /*21a0*/  BRA.U UP0, `(.L_x_12) ;  /* 0xffffffe1008c7547 */ /* 0x000fea000b83ffff */
[----:B------:R-:W0:Y:S01]  /*21b0*/  LDC.64 R40, c[0x0][0x398] ;  /* 0x0000e600ff287b82 */ /* 0x000e220000000a00 */
[----:B------:R-:W-:-:S04]  /*21c0*/  USHF.L.U32 UR5, UR17, 0x4, URZ ;  /* 0x0000000411057899 */ /* 0x000fc800080006ff */
[----:B------:R-:W-:-:S03]  /*21d0*/  ULOP3.LUT UR14, UR5, 0x30, URZ, 0xc0, !UPT ;  /* 0x00000030050e7892 */ /* 0x000fc6000f8ec0ff */
[----:B------:R-:W1:Y:S03]  /*21e0*/  LDC.64 R4, c[0x0][0x3a0] ;  /* 0x0000e800ff047b82 */ /* 0x000e660000000a00 */
[----:B------:R-:W-:-:S04]  /*21f0*/  MOV R3, UR14 ;  /* 0x0000000e00037c02 */ /* 0x000fc80008000f00 */
[----:B------:R-:W-:-:S05]  /*2200*/  LOP3.LUT R3, R3, 0xf, R0, 0xf8, !PT ;  /* 0x0000000f03037812 */ /* 0x000fca00078ef800 */
[----:B0-----:R-:W-:-:S06]  /*2210*/  IMAD.WIDE.U32 R40, R3, 0x4, R40 ;  /* 0x0000000403287825 */ /* 0x001fcc00078e0028 */
[----:B------:R-:W2:Y:S01]  /*2220*/  LDG.E.CONSTANT R40, desc[UR12][R40.64] ;  /* 0x0000000c28287981 */ /* 0x000ea2000c1e9900 */
[----:B-1----:R-:W-:-:S05]  /*2230*/  IMAD.WIDE.U32 R4, R3, 0x4, R4 ;  /* 0x0000000403047825 */ /* 0x002fca00078e0004 */
[----:B------:R0:W2:Y:S01]  /*2240*/  LDG.E.CONSTANT R3, desc[UR12][R4.64] ;  /* 0x0000000c04037981 */ /* 0x0000a2000c1e9900 */
[----:B------:R-:W1:Y:S01]  /*2250*/  S2R R0, SR_TID.X ;  /* 0x0000000000007919 */ /* 0x000e620000002100 */
[----:B------:R-:W-:-:S04]  /*2260*/  UIMAD.WIDE.U32 UR6, UR17, -0x6db6db6d, URZ ;  /* 0x92492493110678a5 */ /* 0x000fc8000f8e00ff */
[----:B------:R-:W-:Y:S01]  /*2270*/  USHF.R.U32.HI UR7, URZ, 0x8, UR7 ;  /* 0x00000008ff077899 */ /* 0x000fe20008011607 */
[----:B0-----:R-:W0:Y:S03]  /*2280*/  LDC.64 R4, c[0x0][0x390] ;  /* 0x0000e400ff047b82 */ /* 0x001e260000000a00 */
[----:B------:R-:W-:Y:S02]  /*2290*/  UIMAD UR5, UR7, -0x1c0, UR17 ;  /* 0xfffffe40070578a4 */ /* 0x000fe4000f8e0211 */
[----:B------:R-:W-:Y:S02]  /*22a0*/  IMAD.U32 R6, RZ, RZ, UR7 ;  /* 0x00000007ff067e24 */ /* 0x000fe4000f8e00ff */
[----:B------:R-:W-:Y:S02]  /*22b0*/  USHF.L.U32 UR5, UR5, 0x6, URZ ;  /* 0x0000000605057899 */ /* 0x000fe400080006ff */
[----:B------:R-:W-:-:S02]  /*22c0*/  IMAD R19, R6, 0x62000, R19 ;  /* 0x0006200006137824 */ /* 0x000fc400078e0213 */
[----:B------:R-:W-:Y:S02]  /*22d0*/  ULOP3.LUT UR5, UR5, 0x7c00, URZ, 0xc0, !UPT ;  /* 0x00007c0005057892 */ /* 0x000fe4000f8ec0ff */
[----:B------:R-:W-:Y:S01]  /*22e0*/  USHF.L.U32 UR6, UR17, 0x5, URZ ;  /* 0x0000000511067899 */ /* 0x000fe200080006ff */
[----:B------:R-:W-:-:S03]  /*22f0*/  SHF.L.U32 R2, R2, 0x6, RZ ;  /* 0x0000000602027819 */ /* 0x000fc600000006ff */
[----:B------:R-:W-:Y:S01]  /*2300*/  ULOP3.LUT UR6, UR6, 0x180, URZ, 0xc0, !UPT ;  /* 0x0000018006067892 */ /* 0x000fe2000f8ec0ff */
[----:B-1----:R-:W-:-:S05]  /*2310*/  SHF.R.U32.HI R0, RZ, 0x5, R0 ;  /* 0x00000005ff007819 */ /* 0x002fca0000011600 */
[----:B------:R-:W-:Y:S01]  /*2320*/  IMAD R19, R0, 0x310000, R19 ;  /* 0x0031000000137824 */ /* 0x000fe200078e0213 */
[----:B------:R-:W-:Y:S02]  /*2330*/  MOV R0, UR5 ;  /* 0x0000000500007c02 */ /* 0x000fe40008000f00 */
[----:B------:R-:W-:Y:S02]  /*2340*/  LOP3.LUT R2, R2, 0x40, RZ, 0xc0, !PT ;  /* 0x0000004002027812 */ /* 0x000fe400078ec0ff */
[----:B------:R-:W-:-:S04]  /*2350*/  IADD3 R19, PT, PT, R0, UR14, R19 ;  /* 0x0000000e00137c10 */ /* 0x000fc8000fffe013 */
[----:B------:R-:W-:-:S05]  /*2360*/  IADD3 R19, PT, PT, R2, UR6, R19 ;  /* 0x0000000602137c10 */ /* 0x000fca000fffe013 */
[----:B0-----:R-:W-:-:S04]  /*2370*/  IMAD.WIDE.U32 R4, R19, 0x4, R4 ;  /* 0x0000000413047825 */ /* 0x001fc800078e0004 */
[-CC-:B--2---:R-:W-:Y:S01]  /*2380*/  FFMA R36, R36, R40.reuse, R3.reuse ;  /* 0x0000002824247223 */ /* 0x184fe20000000003 */
[-CC-:B------:R-:W-:Y:S01]  /*2390*/  FFMA R39, R39, R40.reuse, R3.reuse ;  /* 0x0000002827277223 */ /* 0x180fe20000000003 */
[-CC-:B------:R-:W-:Y:S01]  /*23a0*/  FFMA R37, R37, R40.reuse, R3.reuse ;  /* 0x0000002825257223 */ /* 0x180fe20000000003 */
[-CC-:B------:R-:W-:Y:S01]  /*23b0*/  FFMA R31, R31, R40.reuse, R3.reuse ;  /* 0x000000281f1f7223 */ /* 0x180fe20000000003 */
[--C-:B------:R-:W-:Y:S01]  /*23c0*/  FFMA R30, R30, R40, R3.reuse ;  /* 0x000000281e1e7223 */ /* 0x100fe20000000003 */
[----:B------:R-:W-:Y:S01]  /*23d0*/  FMNMX R19, RZ, R36, !PT ;  /* 0x00000024ff137209 */ /* 0x000fe20007800000 */
[-CC-:B------:R-:W-:Y:S01]  /*23e0*/  FFMA R29, R29, R40.reuse, R3.reuse ;  /* 0x000000281d1d7223 */ /* 0x180fe20000000003 */
[-CC-:B------:R-:W-:Y:S01]  /*23f0*/  FFMA R17, R17, R40.reuse, R3.reuse ;  /* 0x0000002811117223 */ /* 0x180fe20000000003 */
[-CC-:B------:R-:W-:Y:S01]  /*2400*/  FFMA R11, R11, R40.reuse, R3.reuse ;  /* 0x000000280b0b7223 */ /* 0x180fe20000000003 */
[-CC-:B------:R-:W-:Y:S01]  /*2410*/  FFMA R35, R35, R40.reuse, R3.reuse ;  /* 0x0000002823237223 */ /* 0x180fe20000000003 */
[----:B------:R0:W-:Y:S01]  /*2420*/  STG.E desc[UR12][R4.64+0x800], R19 ;  /* 0x0008001304007986 */ /* 0x0001e2000c10190c */
[-CC-:B------:R-:W-:Y:S01]  /*2430*/  FFMA R34, R34, R40.reuse, R3.reuse ;  /* 0x0000002822227223 */ /* 0x180fe20000000003 */
        /* <DEDUP_REMOVED lines=16> */
[----:B------:R-:W-:Y:S01]  /*2540*/  FMNMX R39, RZ, R39, !PT ;  /* 0x00000027ff277209 */ /* 0x000fe20007800000 */
[-CC-:B------:R-:W-:Y:S01]  /*2550*/  FFMA R27, R27, R40.reuse, R3.reuse ;  /* 0x000000281b1b7223 */ /* 0x180fe20000000003 */
[----:B------:R-:W-:Y:S01]  /*2560*/  FMNMX R37, RZ, R37, !PT ;  /* 0x00000025ff257209 */ /* 0x000fe20007800000 */
[----:B------:R-:W-:Y:S01]  /*2570*/  FFMA R3, R38, R40, R3 ;  /* 0x0000002826037223 */ /* 0x000fe20000000003 */
[----:B------:R-:W-:-:S02]  /*2580*/  FMNMX R31, RZ, R31, !PT ;  /* 0x0000001fff1f7209 */ /* 0x000fc40007800000 */
[----:B0-----:R-:W-:Y:S02]  /*2590*/  FMNMX R19, RZ, R30, !PT ;  /* 0x0000001eff137209 */ /* 0x001fe40007800000 */
[----:B------:R-:W-:Y:S02]  /*25a0*/  FMNMX R29, RZ, R29, !PT ;  /* 0x0000001dff1d7209 */ /* 0x000fe40007800000 */
[----:B------:R-:W-:Y:S02]  /*25b0*/  FMNMX R17, RZ, R17, !PT ;  /* 0x00000011ff117209 */ /* 0x000fe40007800000 */
[----:B------:R-:W-:Y:S01]  /*25c0*/  FMNMX R11, RZ, R11, !PT ;  /* 0x0000000bff0b7209 */ /* 0x000fe20007800000 */
[----:B------:R0:W-:Y:S01]  /*25d0*/  STG.E desc[UR12][R4.64], R39 ;  /* 0x0000002704007986 */ /* 0x0001e2000c10190c */
[----:B------:R-:W-:Y:S02]  /*25e0*/  FMNMX R35, RZ, R35, !PT ;  /* 0x00000023ff237209 */ /* 0x000fe40007800000 */
[----:B------:R-:W-:Y:S01]  /*25f0*/  FMNMX R41, RZ, R34, !PT ;  /* 0x00000022ff297209 */ /* 0x000fe20007800000 */
[----:B------:R1:W-:Y:S01]  /*2600*/  STG.E desc[UR12][R4.64+0x1c000], R37 ;  /* 0x01c0002504007986 */ /* 0x0003e2000c10190c */
[----:B------:R-:W-:-:S02]  /*2610*/  FMNMX R43, RZ, R32, !PT ;  /* 0x00000020ff2b7209 */ /* 0x000fc40007800000 */
[----:B------:R-:W-:Y:S01]  /*2620*/  FMNMX R33, RZ, R33, !PT ;  /* 0x00000021ff217209 */ /* 0x000fe20007800000 */
[----:B------:R2:W-:Y:S01]  /*2630*/  STG.E desc[UR12][R4.64+0x54800], R31 ;  /* 0x0548001f04007986 */ /* 0x0005e2000c10190c */
[----:B------:R-:W-:Y:S02]  /*2640*/  FMNMX R15, RZ, R15, !PT ;  /* 0x0000000fff0f7209 */ /* 0x000fe40007800000 */
[----:B------:R-:W-:Y:S01]  /*2650*/  FMNMX R13, RZ, R13, !PT ;  /* 0x0000000dff0d7209 */ /* 0x000fe20007800000 */
[----:B------:R3:W-:Y:S01]  /*2660*/  STG.E desc[UR12][R4.64+0x70000], R19 ;  /* 0x0700001304007986 */ /* 0x0007e2000c10190c */
[----:B0-----:R-:W-:Y:S02]  /*2670*/  FMNMX R39, RZ, R16, !PT ;  /* 0x00000010ff277209 */ /* 0x001fe40007800000 */
[----:B------:R-:W-:Y:S01]  /*2680*/  FMNMX R21, RZ, R21, !PT ;  /* 0x00000015ff157209 */ /* 0x000fe20007800000 */
[----:B------:R0:W-:Y:S01]  /*2690*/  STG.E desc[UR12][R4.64+0x8c000], R29 ;  /* 0x08c0001d04007986 */ /* 0x0001e2000c10190c */
[----:B-1----:R-:W-:-:S02]  /*26a0*/  FMNMX R37, RZ, R24, !PT ;  /* 0x00000018ff257209 */ /* 0x002fc40007800000 */
[----:B------:R-:W-:Y:S01]  /*26b0*/  FMNMX R23, RZ, R23, !PT ;  /* 0x00000017ff177209 */ /* 0x000fe20007800000 */
[----:B------:R1:W-:Y:S01]  /*26c0*/  STG.E desc[UR12][R4.64+0xa8000], R17 ;  /* 0x0a80001104007986 */ /* 0x0003e2000c10190c */
[----:B--2---:R-:W-:Y:S02]  /*26d0*/  FMNMX R31, RZ, R14, !PT ;  /* 0x0000000eff1f7209 */ /* 0x004fe40007800000 */
[----:B------:R-:W-:Y:S01]  /*26e0*/  FMNMX R9, RZ, R9, !PT ;  /* 0x00000009ff097209 */ /* 0x000fe20007800000 */
[----:B------:R2:W-:Y:S01]  /*26f0*/  STG.E desc[UR12][R4.64+0xe0800], R11 ;  /* 0x0e08000b04007986 */ /* 0x0005e2000c10190c */
[----:B---3--:R-:W-:Y:S02]  /*2700*/  FMNMX R19, RZ, R18, !PT ;  /* 0x00000012ff137209 */ /* 0x008fe40007800000 */
[----:B------:R-:W-:Y:S02]  /*2710*/  FMNMX R7, RZ, R7, !PT ;  /* 0x00000007ff077209 */ /* 0x000fe40007800000 */
[----:B0-----:R-:W-:-:S02]  /*2720*/  FMNMX R29, RZ, R8, !PT ;  /* 0x00000008ff1d7209 */ /* 0x001fc40007800000 */
[----:B------:R-:W-:Y:S02]  /*2730*/  FMNMX R25, RZ, R25, !PT ;  /* 0x00000019ff197209 */ /* 0x000fe40007800000 */
[----:B-1----:R-:W-:Y:S02]  /*2740*/  FMNMX R17, RZ, R12, !PT ;  /* 0x0000000cff117209 */ /* 0x002fe40007800000 */
[----:B------:R-:W-:Y:S02]  /*2750*/  FMNMX R27, RZ, R27, !PT ;  /* 0x0000001bff1b7209 */ /* 0x000fe40007800000 */
[----:B--2---:R-:W-:Y:S02]  /*2760*/  FMNMX R11, RZ, R28, !PT ;  /* 0x0000001cff0b7209 */ /* 0x004fe40007800000 */
[----:B------:R-:W-:Y:S01]  /*2770*/  FMNMX R3, RZ, R3, !PT ;  /* 0x00000003ff037209 */ /* 0x000fe20007800000 */
[----:B------:R-:W-:Y:S04]  /*2780*/  STG.E desc[UR12][R4.64+0x1c800], R35 ;  /* 0x01c8002304007986 */ /* 0x000fe8000c10190c */
        /* <DEDUP_REMOVED lines=18> */
[----:B------:R-:W-:Y:S01]  /*28b0*/  STG.E desc[UR12][R4.64+0x16c800], R3 ;  /* 0x16c8000304007986 */ /* 0x000fe2000c10190c */
[----:B------:R-:W-:Y:S05]  /*28c0*/  EXIT ;  /* 0x000000000000794d */ /* 0x000fea0003800000 */
.L_x_13:
[----:B------:R-:W-:-:S00]  /*28d0*/  BRA `(.L_x_13) ;  /* 0xfffffffc00fc7947 */ /* 0x000fc0000383ffff */
[----:B------:R-:W-:-:S00]  /*28e0*/  NOP ;  /* 0x0000000000007918 */ /* 0x000fc00000000000 */
        /* <DEDUP_REMOVED lines=9> */
.L_x_14:


//--------------------- .nv.shared.my_kernel_kernel0 --------------------------
	.section	.nv.shared.my_kernel_kernel0,"aw",@nobits
	.sectionflags	@""
	.align	4
.nv.shared.my_kernel_kernel0:
	.zero		25792


//--------------------- .nv.shared.reserved.0     --------------------------
	.section	.nv.shared.reserved.0,"aw",@nobits
	.weak		__nv_reservedSMEM_offset_0_alias
	.size		__nv_reservedSMEM_offset_0_alias, 0, 64
	.other		__nv_reservedSMEM_offset_0_alias,@"STO_CUDA_RESERVED_SHARED STV_DEFAULT"
__nv_reservedSMEM_offset_0_alias:
	.zero		0
	.zero		64


//--------------------- .nv.constant0.my_kernel_kernel0 --------------------------
	.section	.nv.constant0.my_kernel_kernel0,"a",@progbits
	.sectionflags	@""
	.align	4
.nv.constant0.my_kernel_kernel0:
	.zero		936


//--------------------- SYMBOLS --------------------------

	.type		.nv.reservedSmem.offset0,@object
	.size		.nv.reservedSmem.offset0,0x4
	.type		.nv.reservedSmem.cap,@object
	.size		.nv.reservedSmem.cap,0x4
